	.headerflags	@"EF_CUDA_TEXMODE_UNIFIED EF_CUDA_64BIT_ADDRESS EF_CUDA_ACCELERATORS EF_CUDA_SM90 EF_CUDA_VIRTUAL_SM(EF_CUDA_SM90)"
	.elftype	@"ET_EXEC"


//--------------------- .nv.info                  --------------------------
	.section	.nv.info,"",@"SHT_CUDA_INFO"
	.align	4


	//----- nvinfo : EIATTR_REGCOUNT
	.align		4
        /*0000*/ 	.byte	0x04, 0x2f
        /*0002*/ 	.short	(.L_1 - .L_0)
	.align		4
.L_0:
        /*0004*/ 	.word	index@(triton_mm)
        /*0008*/ 	.word	0x000000a8


	//----- nvinfo : EIATTR_MIN_STACK_SIZE
	.align		4
.L_1:
        /*000c*/ 	.byte	0x04, 0x12
        /*000e*/ 	.short	(.L_3 - .L_2)
	.align		4
.L_2:
        /*0010*/ 	.word	index@(triton_mm)
        /*0014*/ 	.word	0x00000000


	//----- nvinfo : EIATTR_FRAME_SIZE
	.align		4
.L_3:
        /*0018*/ 	.byte	0x04, 0x11
        /*001a*/ 	.short	(.L_5 - .L_4)
	.align		4
.L_4:
        /*001c*/ 	.word	index@(triton_mm)
        /*0020*/ 	.word	0x00000000


	//----- nvinfo : EIATTR_MIN_STACK_SIZE
	.align		4
.L_5:
        /*0024*/ 	.byte	0x04, 0x12
        /*0026*/ 	.short	(.L_7 - .L_6)
	.align		4
.L_6:
        /*0028*/ 	.word	index@(triton_mm)
        /*002c*/ 	.word	0x00000000
.L_7:


//--------------------- .nv.info.triton_mm        --------------------------
	.section	.nv.info.triton_mm,"",@"SHT_CUDA_INFO"
	.sectionflags	@""
	.align	4


	//----- nvinfo : EIATTR_CUDA_API_VERSION
	.align		4
        /*0000*/ 	.byte	0x04, 0x37
        /*0002*/ 	.short	(.L_9 - .L_8)
.L_8:
        /*0004*/ 	.word	0x0000007c


	//----- nvinfo : EIATTR_KPARAM_INFO
	.align		4
.L_9:
        /*0008*/ 	.byte	0x04, 0x17
        /*000a*/ 	.short	(.L_11 - .L_10)
.L_10:
        /*000c*/ 	.word	0x00000000
        /*0010*/ 	.short	0x0003
        /*0012*/ 	.short	0x0018
        /*0014*/ 	.byte	0x00, 0xf0, 0x11, 0x00


	//----- nvinfo : EIATTR_KPARAM_INFO
	.align		4
.L_11:
        /*0018*/ 	.byte	0x04, 0x17
        /*001a*/ 	.short	(.L_13 - .L_12)
.L_12:
        /*001c*/ 	.word	0x00000000
        /*0020*/ 	.short	0x0002
        /*0022*/ 	.short	0x0010
        /*0024*/ 	.byte	0x00, 0xf0, 0x21, 0x00


	//----- nvinfo : EIATTR_KPARAM_INFO
	.align		4
.L_13:
        /*0028*/ 	.byte	0x04, 0x17
        /*002a*/ 	.short	(.L_15 - .L_14)
.L_14:
        /*002c*/ 	.word	0x00000000
        /*0030*/ 	.short	0x0001
        /*0032*/ 	.short	0x0008
        /*0034*/ 	.byte	0x00, 0xf0, 0x21, 0x00


	//----- nvinfo : EIATTR_KPARAM_INFO
	.align		4
.L_15:
        /*0038*/ 	.byte	0x04, 0x17
        /*003a*/ 	.short	(.L_17 - .L_16)
.L_16:
        /*003c*/ 	.word	0x00000000
        /*0040*/ 	.short	0x0000
        /*0042*/ 	.short	0x0000
        /*0044*/ 	.byte	0x00, 0xf0, 0x21, 0x00


	//----- nvinfo : EIATTR_SPARSE_MMA_MASK
	.align		4
.L_17:
        /*0048*/ 	.byte	0x03, 0x50
        /*004a*/ 	.short	0x0000


	//----- nvinfo : EIATTR_MAXREG_COUNT
	.align		4
        /*004c*/ 	.byte	0x03, 0x1b
        /*004e*/ 	.short	0x00ff


	//----- nvinfo : EIATTR_COOP_GROUP_MASK_REGIDS
	.align		4
        /*0050*/ 	.byte	0x04, 0x29
        /*0052*/ 	.short	(.L_19 - .L_18)


	//   ....[0]....
.L_18:
        /*0054*/ 	.word	0xffffffff


	//----- nvinfo : EIATTR_COOP_GROUP_INSTR_OFFSETS
	.align		4
.L_19:
        /*0058*/ 	.byte	0x04, 0x28
        /*005a*/ 	.short	(.L_21 - .L_20)


	//   ....[0]....
.L_20:
        /*005c*/ 	.word	0x00001230


	//----- nvinfo : EIATTR_EXIT_INSTR_OFFSETS
	.align		4
.L_21:
        /*0060*/ 	.byte	0x04, 0x1c
        /*0062*/ 	.short	(.L_23 - .L_22)


	//   ....[0]....
.L_22:
        /*0064*/ 	.word	0x00000050


	//   ....[1]....
        /*0068*/ 	.word	0x000026c0


	//   ....[2]....
        /*006c*/ 	.word	0x00002710


	//----- nvinfo : EIATTR_MAX_THREADS
	.align		4
.L_23:
        /*0070*/ 	.byte	0x04, 0x05
        /*0072*/ 	.short	(.L_25 - .L_24)
.L_24:
        /*0074*/ 	.word	0x00000080
        /*0078*/ 	.word	0x00000001
        /*007c*/ 	.word	0x00000001


	//----- nvinfo : EIATTR_CBANK_PARAM_SIZE
	.align		4
.L_25:
        /*0080*/ 	.byte	0x03, 0x19
        /*0082*/ 	.short	0x001c


	//----- nvinfo : EIATTR_PARAM_CBANK
	.align		4
        /*0084*/ 	.byte	0x04, 0x0a
        /*0086*/ 	.short	(.L_27 - .L_26)
	.align		4
.L_26:
        /*0088*/ 	.word	index@(.nv.constant0.triton_mm)
        /*008c*/ 	.short	0x0210
        /*008e*/ 	.short	0x001c


	//----- nvinfo : EIATTR_SW_WAR
	.align		4
.L_27:
        /*0090*/ 	.byte	0x04, 0x36
        /*0092*/ 	.short	(.L_29 - .L_28)
.L_28:
        /*0094*/ 	.word	0x00000008
.L_29:


//--------------------- .nv.callgraph             --------------------------
	.section	.nv.callgraph,"",@"SHT_CUDA_CALLGRAPH"
	.align	4
	.sectionentsize	8
	.align		4
        /*0000*/ 	.word	0x00000000
	.align		4
        /*0004*/ 	.word	0xffffffff
	.align		4
        /*0008*/ 	.word	0x00000000
	.align		4
        /*000c*/ 	.word	0xfffffffe
	.align		4
        /*0010*/ 	.word	0x00000000
	.align		4
        /*0014*/ 	.word	0xfffffffd
	.align		4
        /*0018*/ 	.word	0x00000000
	.align		4
        /*001c*/ 	.word	0xfffffffc


//--------------------- .text.triton_mm           --------------------------
	.section	.text.triton_mm,"ax",@progbits
	.sectionflags	@"SHF_BARRIERS=1"
	.align	128
        .global         triton_mm
        .type           triton_mm,@function
        .size           triton_mm,(.L_x_2 - triton_mm)
        .other          triton_mm,@"STO_CUDA_ENTRY STV_DEFAULT"
triton_mm:
.text.triton_mm:
[----:B------:R-:W1:Y:S02]  /*0000*/  LDC R1, c[0x0][0x28] ;  /* 0x00000a00ff017b82 */ /* 0x000e640000000800 */
[----:B------:R-:W2:Y:S01]  /*0010*/  LDC R8, c[0x0][0x228] ;  /* 0x00008a00ff087b82 */ /* 0x000ea20000000800 */
[----:B------:R-:W-:-:S04]  /*0020*/  IMAD.MOV.U32 R3, RZ, RZ, 0x3000 ;  /* 0x00003000ff037424 */ /* 0x000fc800078e00ff */
[----:B--2---:R-:W-:-:S05]  /*0030*/  IMAD R0, R8, R3, 0x3000000 ;  /* 0x0300000008007424 */ /* 0x004fca00078e0203 */
[----:B------:R-:W-:-:S13]  /*0040*/  ISETP.NE.AND P0, PT, R0, RZ, PT ;  /* 0x000000ff0000720c */ /* 0x000fda0003f05270 */
[----:B------:R-:W-:Y:S05]  /*0050*/  @!P0 EXIT ;  /* 0x000000000000894d */ /* 0x000fea0003800000 */
[----:B------:R-:W2:Y:S01]  /*0060*/  S2R R10, SR_CTAID.X ;  /* 0x00000000000a7919 */ /* 0x000ea20000002500 */
[----:B------:R-:W-:Y:S01]  /*0070*/  VIADD R0, R8, 0x107f ;  /* 0x0000107f08007836 */ /* 0x000fe20000000000 */
[----:B------:R-:W3:Y:S01]  /*0080*/  S2UR UR18, SR_CgaCtaId ;  /* 0x00000000001279c3 */ /* 0x000ee20000008800 */
[----:B------:R-:W-:Y:S01]  /*0090*/  UMOV UR4, 0x400 ;  /* 0x0000040000047882 */ /* 0x000fe20000000000 */
[----:B------:R-:W4:Y:S01]  /*00a0*/  S2R R18, SR_TID.X ;  /* 0x0000000000127919 */ /* 0x000f220000002100 */
[----:B------:R-:W-:Y:S01]  /*00b0*/  ULDC.64 UR22, c[0x0][0x208] ;  /* 0x0000820000167ab9 */ /* 0x000fe20000000a00 */
[----:B------:R-:W-:Y:S01]  /*00c0*/  SHF.R.S32.HI R3, RZ, 0x1f, R0 ;  /* 0x0000001fff037819 */ /* 0x000fe20000011400 */
[----:B------:R-:W-:Y:S01]  /*00d0*/  IMAD.MOV.U32 R161, RZ, RZ, -0x20 ;  /* 0xffffffe0ffa17424 */ /* 0x000fe200078e00ff */
[----:B------:R-:W-:Y:S02]  /*00e0*/  CS2R R88, SRZ ;  /* 0x0000000000587805 */ /* 0x000fe4000001ff00 */
[----:B------:R-:W-:-:S02]  /*00f0*/  CS2R R90, SRZ ;  /* 0x00000000005a7805 */ /* 0x000fc4000001ff00 */
[----:B------:R-:W-:Y:S01]  /*0100*/  LEA.HI R3, R3, R0, RZ, 0x7 ;  /* 0x0000000003037211 */ /* 0x000fe200078f38ff */
[----:B------:R-:W-:Y:S01]  /*0110*/  VIADD R0, R8, 0x1000 ;  /* 0x0000100008007836 */ /* 0x000fe20000000000 */
[----:B------:R-:W5:Y:S01]  /*0120*/  LDC.64 R34, c[0x0][0x218] ;  /* 0x00008600ff227b82 */ /* 0x000f620000000a00 */
[----:B------:R-:W-:Y:S02]  /*0130*/  CS2R R92, SRZ ;  /* 0x00000000005c7805 */ /* 0x000fe4000001ff00 */
[----:B------:R-:W-:Y:S02]  /*0140*/  CS2R R94, SRZ ;  /* 0x00000000005e7805 */ /* 0x000fe4000001ff00 */
[----:B------:R-:W-:Y:S02]  /*0150*/  CS2R R96, SRZ ;  /* 0x0000000000607805 */ /* 0x000fe4000001ff00 */
[----:B------:R-:W-:Y:S02]  /*0160*/  IABS R21, R0 ;  /* 0x0000000000157213 */ /* 0x000fe40000000000 */
[----:B------:R-:W-:-:S02]  /*0170*/  CS2R R98, SRZ ;  /* 0x0000000000627805 */ /* 0x000fc4000001ff00 */
[----:B------:R-:W-:Y:S02]  /*0180*/  CS2R R100, SRZ ;  /* 0x0000000000647805 */ /* 0x000fe4000001ff00 */
[----:B------:R-:W-:Y:S01]  /*0190*/  CS2R R102, SRZ ;  /* 0x0000000000667805 */ /* 0x000fe2000001ff00 */
[----:B------:R-:W2:Y:S01]  /*01a0*/  I2F.RP R9, R21 ;  /* 0x0000001500097306 */ /* 0x000ea20000209400 */
[----:B------:R-:W-:Y:S02]  /*01b0*/  CS2R R104, SRZ ;  /* 0x0000000000687805 */ /* 0x000fe4000001ff00 */
[----:B------:R-:W-:Y:S02]  /*01c0*/  CS2R R106, SRZ ;  /* 0x00000000006a7805 */ /* 0x000fe4000001ff00 */
[----:B------:R-:W-:Y:S02]  /*01d0*/  CS2R R108, SRZ ;  /* 0x00000000006c7805 */ /* 0x000fe4000001ff00 */
[----:B------:R-:W-:-:S02]  /*01e0*/  CS2R R110, SRZ ;  /* 0x00000000006e7805 */ /* 0x000fc4000001ff00 */
[----:B------:R-:W-:Y:S01]  /*01f0*/  CS2R R112, SRZ ;  /* 0x0000000000707805 */ /* 0x000fe2000001ff00 */
[----:B---3--:R-:W-:Y:S01]  /*0200*/  UPRMT UR18, UR18, 0x654, UR4 ;  /* 0x0000065412127896 */ /* 0x008fe20008000004 */
[----:B------:R-:W-:Y:S02]  /*0210*/  CS2R R114, SRZ ;  /* 0x0000000000727805 */ /* 0x000fe4000001ff00 */
[----:B------:R-:W-:Y:S02]  /*0220*/  CS2R R116, SRZ ;  /* 0x0000000000747805 */ /* 0x000fe4000001ff00 */
[----:B------:R-:W-:Y:S02]  /*0230*/  CS2R R118, SRZ ;  /* 0x0000000000767805 */ /* 0x000fe4000001ff00 */
[----:B------:R-:W-:Y:S02]  /*0240*/  CS2R R120, SRZ ;  /* 0x0000000000787805 */ /* 0x000fe4000001ff00 */
[----:B------:R-:W-:Y:S01]  /*0250*/  CS2R R122, SRZ ;  /* 0x00000000007a7805 */ /* 0x000fe2000001ff00 */
[----:B--2---:R-:W-:Y:S01]  /*0260*/  IMAD.HI R2, R10, 0x2aaaaaab, RZ ;  /* 0x2aaaaaab0a027827 */ /* 0x004fe200078e02ff */
[----:B------:R-:W-:-:S02]  /*0270*/  IABS R8, R10 ;  /* 0x0000000a00087213 */ /* 0x000fc40000000000 */
[----:B------:R-:W-:Y:S01]  /*0280*/  CS2R R124, SRZ ;  /* 0x00000000007c7805 */ /* 0x000fe2000001ff00 */
[----:B-1----:R-:W-:Y:S01]  /*0290*/  MUFU.RCP R9, R9 ;  /* 0x0000000900097308 */ /* 0x002fe20000001000 */
[----:B------:R-:W-:Y:S02]  /*02a0*/  ISETP.GE.AND P2, PT, R10, RZ, PT ;  /* 0x000000ff0a00720c */ /* 0x000fe40003f46270 */
[----:B------:R-:W-:Y:S02]  /*02b0*/  CS2R R126, SRZ ;  /* 0x00000000007e7805 */ /* 0x000fe4000001ff00 */
[----:B------:R-:W-:Y:S02]  /*02c0*/  SHF.R.U32.HI R5, RZ, 0x1f, R2 ;  /* 0x0000001fff057819 */ /* 0x000fe40000011602 */
[----:B------:R-:W-:Y:S02]  /*02d0*/  CS2R R128, SRZ ;  /* 0x0000000000807805 */ /* 0x000fe4000001ff00 */
[----:B----4-:R-:W-:-:S02]  /*02e0*/  SHF.R.U32.HI R160, RZ, 0x5, R18 ;  /* 0x00000005ffa07819 */ /* 0x010fc40000011612 */
[----:B------:R-:W-:Y:S02]  /*02f0*/  CS2R R130, SRZ ;  /* 0x0000000000827805 */ /* 0x000fe4000001ff00 */
[----:B------:R-:W-:Y:S02]  /*0300*/  LEA.HI.SX32 R5, R2, R5, 0x19 ;  /* 0x0000000502057211 */ /* 0x000fe400078fcaff */
[----:B------:R-:W-:Y:S02]  /*0310*/  CS2R R132, SRZ ;  /* 0x0000000000847805 */ /* 0x000fe4000001ff00 */
[----:B------:R-:W-:Y:S02]  /*0320*/  CS2R R134, SRZ ;  /* 0x0000000000867805 */ /* 0x000fe4000001ff00 */
[----:B------:R-:W-:Y:S02]  /*0330*/  CS2R R136, SRZ ;  /* 0x0000000000887805 */ /* 0x000fe4000001ff00 */
[----:B------:R-:W-:Y:S01]  /*0340*/  CS2R R138, SRZ ;  /* 0x00000000008a7805 */ /* 0x000fe2000001ff00 */
[----:B------:R-:W-:Y:S01]  /*0350*/  IMAD.SHL.U32 R4, R5, 0x8, RZ ;  /* 0x0000000805047824 */ /* 0x000fe200078e00ff */
[----:B------:R-:W-:-:S02]  /*0360*/  CS2R R140, SRZ ;  /* 0x00000000008c7805 */ /* 0x000fc4000001ff00 */
[----:B------:R-:W-:Y:S02]  /*0370*/  CS2R R142, SRZ ;  /* 0x00000000008e7805 */ /* 0x000fe4000001ff00 */
[----:B------:R-:W-:Y:S02]  /*0380*/  CS2R R144, SRZ ;  /* 0x0000000000907805 */ /* 0x000fe4000001ff00 */
[----:B------:R-:W-:Y:S02]  /*0390*/  CS2R R146, SRZ ;  /* 0x0000000000927805 */ /* 0x000fe4000001ff00 */
[----:B------:R-:W-:Y:S02]  /*03a0*/  LEA.HI.SX32 R3, R3, -R4, 0x19 ;  /* 0x8000000403037211 */ /* 0x000fe400078fcaff */
[----:B------:R-:W-:Y:S02]  /*03b0*/  CS2R R148, SRZ ;  /* 0x0000000000947805 */ /* 0x000fe4000001ff00 */
[----:B------:R-:W-:-:S02]  /*03c0*/  CS2R R150, SRZ ;  /* 0x0000000000967805 */ /* 0x000fc4000001ff00 */
[----:B------:R-:W-:Y:S02]  /*03d0*/  CS2R R42, SRZ ;  /* 0x00000000002a7805 */ /* 0x000fe4000001ff00 */
[----:B------:R-:W-:Y:S02]  /*03e0*/  VIMNMX R6, R3, 0x8, PT ;  /* 0x0000000803067848 */ /* 0x000fe40003fe0100 */
[----:B------:R-:W-:Y:S02]  /*03f0*/  CS2R R44, SRZ ;  /* 0x00000000002c7805 */ /* 0x000fe4000001ff00 */
[----:B------:R-:W-:Y:S02]  /*0400*/  CS2R R46, SRZ ;  /* 0x00000000002e7805 */ /* 0x000fe4000001ff00 */
[----:B------:R-:W-:Y:S02]  /*0410*/  CS2R R48, SRZ ;  /* 0x0000000000307805 */ /* 0x000fe4000001ff00 */
[----:B------:R-:W-:-:S02]  /*0420*/  IABS R12, R6 ;  /* 0x00000006000c7213 */ /* 0x000fc40000000000 */
[----:B------:R-:W-:Y:S02]  /*0430*/  CS2R R50, SRZ ;  /* 0x0000000000327805 */ /* 0x000fe4000001ff00 */
[----:B------:R-:W-:Y:S02]  /*0440*/  CS2R R52, SRZ ;  /* 0x0000000000347805 */ /* 0x000fe4000001ff00 */
[----:B------:R-:W-:Y:S01]  /*0450*/  CS2R R54, SRZ ;  /* 0x0000000000367805 */ /* 0x000fe2000001ff00 */
[----:B------:R-:W1:Y:S01]  /*0460*/  I2F.RP R7, R12 ;  /* 0x0000000c00077306 */ /* 0x000e620000209400 */
[----:B------:R-:W-:Y:S02]  /*0470*/  CS2R R56, SRZ ;  /* 0x0000000000387805 */ /* 0x000fe4000001ff00 */
[----:B------:R-:W-:Y:S02]  /*0480*/  CS2R R58, SRZ ;  /* 0x00000000003a7805 */ /* 0x000fe4000001ff00 */
[----:B------:R-:W-:-:S02]  /*0490*/  CS2R R60, SRZ ;  /* 0x00000000003c7805 */ /* 0x000fc4000001ff00 */
[----:B------:R-:W-:Y:S02]  /*04a0*/  CS2R R62, SRZ ;  /* 0x00000000003e7805 */ /* 0x000fe4000001ff00 */
[----:B------:R-:W-:Y:S02]  /*04b0*/  CS2R R64, SRZ ;  /* 0x0000000000407805 */ /* 0x000fe4000001ff00 */
[----:B------:R-:W-:Y:S02]  /*04c0*/  CS2R R66, SRZ ;  /* 0x0000000000427805 */ /* 0x000fe4000001ff00 */
[----:B------:R-:W-:Y:S02]  /*04d0*/  CS2R R68, SRZ ;  /* 0x0000000000447805 */ /* 0x000fe4000001ff00 */
[----:B------:R-:W-:Y:S02]  /*04e0*/  CS2R R70, SRZ ;  /* 0x0000000000467805 */ /* 0x000fe4000001ff00 */
[----:B------:R-:W-:-:S02]  /*04f0*/  CS2R R72, SRZ ;  /* 0x0000000000487805 */ /* 0x000fc4000001ff00 */
[----:B------:R-:W-:Y:S02]  /*0500*/  CS2R R74, SRZ ;  /* 0x00000000004a7805 */ /* 0x000fe4000001ff00 */
[----:B------:R-:W-:Y:S02]  /*0510*/  CS2R R76, SRZ ;  /* 0x00000000004c7805 */ /* 0x000fe4000001ff00 */
[----:B------:R-:W-:Y:S02]  /*0520*/  CS2R R78, SRZ ;  /* 0x00000000004e7805 */ /* 0x000fe4000001ff00 */
[----:B------:R-:W-:Y:S02]  /*0530*/  CS2R R80, SRZ ;  /* 0x0000000000507805 */ /* 0x000fe4000001ff00 */
[----:B------:R-:W-:Y:S01]  /*0540*/  CS2R R82, SRZ ;  /* 0x0000000000527805 */ /* 0x000fe2000001ff00 */
[----:B-1----:R-:W1:Y:S01]  /*0550*/  MUFU.RCP R7, R7 ;  /* 0x0000000700077308 */ /* 0x002e620000001000 */
[----:B------:R-:W-:-:S02]  /*0560*/  LOP3.LUT R160, R160, 0x7fffffc, RZ, 0xc0, !PT ;  /* 0x07fffffca0a07812 */ /* 0x000fc400078ec0ff */
[----:B------:R-:W-:Y:S02]  /*0570*/  CS2R R84, SRZ ;  /* 0x0000000000547805 */ /* 0x000fe4000001ff00 */
[----:B------:R-:W-:Y:S01]  /*0580*/  CS2R R86, SRZ ;  /* 0x0000000000567805 */ /* 0x000fe2000001ff00 */
[----:B------:R-:W-:Y:S01]  /*0590*/  UMOV UR19, 0x1 ;  /* 0x0000000100137882 */ /* 0x000fe20000000000 */
[----:B------:R-:W-:Y:S01]  /*05a0*/  UMOV UR20, 0xffffffff ;  /* 0xffffffff00147882 */ /* 0x000fe20000000000 */
[----:B------:R-:W-:Y:S01]  /*05b0*/  UMOV UR4, URZ ;  /* 0x0000003f00047c82 */ /* 0x000fe20008000000 */
[----:B------:R-:W-:Y:S01]  /*05c0*/  UMOV UR5, URZ ;  /* 0x0000003f00057c82 */ /* 0x000fe20008000000 */
[----:B-1----:R-:W-:Y:S01]  /*05d0*/  VIADD R2, R7, 0xffffffe ;  /* 0x0ffffffe07027836 */ /* 0x002fe20000000000 */
[----:B------:R-:W-:-:S03]  /*05e0*/  IABS R7, R6 ;  /* 0x0000000600077213 */ /* 0x000fc60000000000 */
[----:B------:R1:W2:Y:S02]  /*05f0*/  F2I.FTZ.U32.TRUNC.NTZ R3, R2 ;  /* 0x0000000200037305 */ /* 0x0002a4000021f000 */
[----:B-1----:R-:W-:Y:S02]  /*0600*/  IMAD.MOV.U32 R2, RZ, RZ, RZ ;  /* 0x000000ffff027224 */ /* 0x002fe400078e00ff */
[----:B--2---:R-:W-:-:S04]  /*0610*/  IMAD.MOV R11, RZ, RZ, -R3 ;  /* 0x000000ffff0b7224 */ /* 0x004fc800078e0a03 */
[----:B------:R-:W-:-:S04]  /*0620*/  IMAD R11, R11, R12, RZ ;  /* 0x0000000c0b0b7224 */ /* 0x000fc800078e02ff */
[----:B------:R-:W-:-:S04]  /*0630*/  IMAD.HI.U32 R2, R3, R11, R2 ;  /* 0x0000000b03027227 */ /* 0x000fc800078e0002 */
[----:B------:R-:W-:Y:S02]  /*0640*/  IMAD.MOV R11, RZ, RZ, -R7 ;  /* 0x000000ffff0b7224 */ /* 0x000fe400078e0a07 */
[----:B------:R-:W-:-:S04]  /*0650*/  IMAD.HI.U32 R3, R2, R8, RZ ;  /* 0x0000000802037227 */ /* 0x000fc800078e00ff */
[----:B------:R-:W-:Y:S02]  /*0660*/  IMAD R7, R5, -0x300, R10 ;  /* 0xfffffd0005077824 */ /* 0x000fe400078e020a */
[----:B------:R-:W-:-:S03]  /*0670*/  IMAD R5, R3, R11, R8 ;  /* 0x0000000b03057224 */ /* 0x000fc600078e0208 */
[----:B------:R-:W-:Y:S02]  /*0680*/  IABS R13, R7 ;  /* 0x00000007000d7213 */ /* 0x000fe40000000000 */
[----:B------:R-:W-:Y:S02]  /*0690*/  ISETP.GT.U32.AND P0, PT, R12, R5, PT ;  /* 0x000000050c00720c */ /* 0x000fe40003f04070 */
[----:B------:R-:W-:Y:S01]  /*06a0*/  LOP3.LUT R7, R7, R6, RZ, 0x3c, !PT ;  /* 0x0000000607077212 */ /* 0x000fe200078e3cff */
[----:B------:R-:W-:-:S03]  /*06b0*/  IMAD.MOV.U32 R3, RZ, RZ, R13 ;  /* 0x000000ffff037224 */ /* 0x000fc600078e000d */
[----:B------:R-:W-:Y:S01]  /*06c0*/  ISETP.GE.AND P4, PT, R7, RZ, PT ;  /* 0x000000ff0700720c */ /* 0x000fe20003f86270 */
[----:B------:R-:W-:-:S04]  /*06d0*/  IMAD.HI.U32 R8, R2, R3, RZ ;  /* 0x0000000302087227 */ /* 0x000fc800078e00ff */
[----:B------:R-:W-:Y:S02]  /*06e0*/  IMAD R2, R8, R11, R3 ;  /* 0x0000000b08027224 */ /* 0x000fe400078e0203 */
[----:B------:R-:W-:Y:S02]  /*06f0*/  @!P0 IMAD.IADD R5, R5, 0x1, -R12 ;  /* 0x0000000105058824 */ /* 0x000fe400078e0a0c */
[----:B------:R-:W-:Y:S01]  /*0700*/  VIADD R3, R9, 0xffffffe ;  /* 0x0ffffffe09037836 */ /* 0x000fe20000000000 */
[----:B------:R-:W-:Y:S01]  /*0710*/  ISETP.GT.U32.AND P3, PT, R12, R2, PT ;  /* 0x000000020c00720c */ /* 0x000fe20003f64070 */
[----:B------:R-:W-:Y:S01]  /*0720*/  IMAD.SHL.U32 R11, R18, 0x8, RZ ;  /* 0x00000008120b7824 */ /* 0x000fe200078e00ff */
[----:B------:R-:W-:Y:S02]  /*0730*/  ISETP.GT.U32.AND P0, PT, R12, R5, PT ;  /* 0x000000050c00720c */ /* 0x000fe40003f04070 */
[----:B------:R-:W-:Y:S01]  /*0740*/  SHF.R.U32.HI R9, RZ, 0x2, R18 ;  /* 0x00000002ff097819 */ /* 0x000fe20000011612 */
[----:B------:R-:W1:Y:S01]  /*0750*/  F2I.FTZ.U32.TRUNC.NTZ R3, R3 ;  /* 0x0000000300037305 */ /* 0x000e62000021f000 */
[----:B------:R-:W-:-:S02]  /*0760*/  LOP3.LUT R15, R11, 0x18, R18, 0x48, !PT ;  /* 0x000000180b0f7812 */ /* 0x000fc400078e4812 */
[----:B------:R-:W-:Y:S02]  /*0770*/  SGXT.U32 R9, R9, 0x5 ;  /* 0x000000050909781a */ /* 0x000fe40000000000 */
[----:B------:R-:W-:-:S03]  /*0780*/  LOP3.LUT R11, R11, 0x18, RZ, 0xc0, !PT ;  /* 0x000000180b0b7812 */ /* 0x000fc600078ec0ff */
[--C-:B------:R-:W-:Y:S02]  /*0790*/  @!P3 IMAD.IADD R2, R2, 0x1, -R12.reuse ;  /* 0x000000010202b824 */ /* 0x100fe400078e0a0c */
[----:B------:R-:W-:Y:S01]  /*07a0*/  @!P0 IMAD.IADD R5, R5, 0x1, -R12 ;  /* 0x0000000105058824 */ /* 0x000fe200078e0a0c */
[----:B------:R-:W-:Y:S01]  /*07b0*/  ISETP.NE.AND P0, PT, R6, RZ, PT ;  /* 0x000000ff0600720c */ /* 0x000fe20003f05270 */
[----:B------:R-:W-:Y:S01]  /*07c0*/  @!P3 VIADD R8, R8, 0x1 ;  /* 0x000000010808b836 */ /* 0x000fe20000000000 */
[----:B------:R-:W-:Y:S01]  /*07d0*/  ISETP.GE.U32.AND P1, PT, R2, R12, PT ;  /* 0x0000000c0200720c */ /* 0x000fe20003f26070 */
[----:B------:R-:W-:Y:S01]  /*07e0*/  @!P2 IMAD.MOV R5, RZ, RZ, -R5 ;  /* 0x000000ffff05a224 */ /* 0x000fe200078e0a05 */
[----:B------:R-:W-:Y:S01]  /*07f0*/  LOP3.LUT R6, RZ, R6, RZ, 0x33, !PT ;  /* 0x00000006ff067212 */ /* 0x000fe200078e33ff */
[----:B-1----:R-:W-:-:S03]  /*0800*/  IMAD.MOV R2, RZ, RZ, -R3 ;  /* 0x000000ffff027224 */ /* 0x002fc600078e0a03 */
[----:B------:R-:W-:Y:S01]  /*0810*/  SEL R5, R6, R5, !P0 ;  /* 0x0000000506057207 */ /* 0x000fe20004000000 */
[----:B------:R-:W-:Y:S02]  /*0820*/  IMAD R7, R2, R21, RZ ;  /* 0x0000001502077224 */ /* 0x000fe400078e02ff */
[----:B------:R-:W-:-:S04]  /*0830*/  IMAD.MOV.U32 R2, RZ, RZ, RZ ;  /* 0x000000ffff027224 */ /* 0x000fc800078e00ff */
[----:B------:R-:W-:Y:S01]  /*0840*/  IMAD.HI.U32 R7, R3, R7, R2 ;  /* 0x0000000703077227 */ /* 0x000fe200078e0002 */
[----:B------:R-:W-:-:S03]  /*0850*/  SHF.R.U32.HI R3, RZ, 0x4, R18 ;  /* 0x00000004ff037819 */ /* 0x000fc60000011612 */
[----:B------:R-:W-:Y:S01]  /*0860*/  IMAD.IADD R2, R4, 0x1, R5 ;  /* 0x0000000104027824 */ /* 0x000fe200078e0205 */
[----:B------:R-:W-:Y:S01]  /*0870*/  IABS R4, R0 ;  /* 0x0000000000047213 */ /* 0x000fe20000000000 */
[----:B------:R-:W-:Y:S01]  /*0880*/  @P1 VIADD R8, R8, 0x1 ;  /* 0x0000000108081836 */ /* 0x000fe20000000000 */
[----:B------:R-:W-:Y:S01]  /*0890*/  SGXT.U32 R3, R3, 0x3 ;  /* 0x000000030303781a */ /* 0x000fe20000000000 */
[----:B------:R-:W-:Y:S02]  /*08a0*/  IMAD.SHL.U32 R2, R2, 0x80, RZ ;  /* 0x0000008002027824 */ /* 0x000fe400078e00ff */
[----:B------:R-:W-:Y:S02]  /*08b0*/  @!P4 IMAD.MOV R8, RZ, RZ, -R8 ;  /* 0x000000ffff08c224 */ /* 0x000fe400078e0a08 */
[----:B------:R-:W-:Y:S01]  /*08c0*/  IMAD.MOV R13, RZ, RZ, -R4 ;  /* 0x000000ffff0d7224 */ /* 0x000fe200078e0a04 */
[----:B------:R-:W-:Y:S02]  /*08d0*/  LOP3.LUT R4, R2, R9, RZ, 0xfc, !PT ;  /* 0x0000000902047212 */ /* 0x000fe400078efcff */
[----:B------:R-:W-:-:S02]  /*08e0*/  SEL R5, R6, R8, !P0 ;  /* 0x0000000806057207 */ /* 0x000fc40004000000 */
[----:B------:R-:W-:Y:S02]  /*08f0*/  ISETP.GE.AND P0, PT, R4, RZ, PT ;  /* 0x000000ff0400720c */ /* 0x000fe40003f06270 */
[----:B------:R-:W-:Y:S01]  /*0900*/  LOP3.LUT R8, R2, 0x40, R9, 0xfe, !PT ;  /* 0x0000004002087812 */ /* 0x000fe200078efe09 */
[----:B------:R-:W-:Y:S01]  /*0910*/  IMAD.SHL.U32 R5, R5, 0x80, RZ ;  /* 0x0000008005057824 */ /* 0x000fe200078e00ff */
[----:B------:R-:W-:Y:S02]  /*0920*/  IABS R4, R4 ;  /* 0x0000000400047213 */ /* 0x000fe40000000000 */
[----:B------:R-:W-:Y:S02]  /*0930*/  ISETP.GE.AND P1, PT, R8, RZ, PT ;  /* 0x000000ff0800720c */ /* 0x000fe40003f26270 */
[----:B------:R-:W-:Y:S01]  /*0940*/  IABS R12, R8 ;  /* 0x00000008000c7213 */ /* 0x000fe20000000000 */
[----:B------:R-:W-:Y:S01]  /*0950*/  IMAD.MOV.U32 R8, RZ, RZ, R4 ;  /* 0x000000ffff087224 */ /* 0x000fe200078e0004 */
[----:B------:R-:W-:-:S02]  /*0960*/  LOP3.LUT R3, R2, R3, RZ, 0xfc, !PT ;  /* 0x0000000302037212 */ /* 0x000fc400078efcff */
[----:B------:R-:W-:Y:S02]  /*0970*/  LOP3.LUT R6, R2, 0x20, R9, 0xfe, !PT ;  /* 0x0000002002067812 */ /* 0x000fe400078efe09 */
[----:B------:R-:W-:Y:S01]  /*0980*/  LOP3.LUT R23, R2, 0x60, R9, 0xfe, !PT ;  /* 0x0000006002177812 */ /* 0x000fe200078efe09 */
[C---:B------:R-:W-:Y:S01]  /*0990*/  IMAD.HI.U32 R2, R7.reuse, R8, RZ ;  /* 0x0000000807027227 */ /* 0x040fe200078e00ff */
[----:B------:R-:W-:Y:S02]  /*09a0*/  IABS R10, R6 ;  /* 0x00000006000a7213 */ /* 0x000fe40000000000 */
[----:B------:R-:W-:Y:S01]  /*09b0*/  IABS R14, R23 ;  /* 0x00000017000e7213 */ /* 0x000fe20000000000 */
[----:B------:R-:W-:Y:S01]  /*09c0*/  IMAD R8, R2, R13, R8 ;  /* 0x0000000d02087224 */ /* 0x000fe200078e0208 */
[----:B------:R-:W-:Y:S01]  /*09d0*/  ISETP.GE.AND P2, PT, R6, RZ, PT ;  /* 0x000000ff0600720c */ /* 0x000fe20003f46270 */
[----:B------:R-:W-:Y:S01]  /*09e0*/  IMAD.HI.U32 R4, R7, R10, RZ ;  /* 0x0000000a07047227 */ /* 0x000fe200078e00ff */
[----:B------:R-:W-:-:S02]  /*09f0*/  LOP3.LUT R2, R9, 0x20, RZ, 0xfc, !PT ;  /* 0x0000002009027812 */ /* 0x000fc400078efcff */
[----:B------:R-:W-:Y:S01]  /*0a00*/  ISETP.GT.U32.AND P6, PT, R21, R8, PT ;  /* 0x000000081500720c */ /* 0x000fe20003fc4070 */
[----:B------:R-:W-:Y:S01]  /*0a10*/  IMAD.HI.U32 R6, R7, R12, RZ ;  /* 0x0000000c07067227 */ /* 0x000fe200078e00ff */
[----:B------:R-:W-:Y:S02]  /*0a20*/  LOP3.LUT R27, R5, 0x20, R9, 0xfe, !PT ;  /* 0x00000020051b7812 */ /* 0x000fe400078efe09 */
[----:B------:R-:W-:Y:S01]  /*0a30*/  LOP3.LUT R25, R5, R9, RZ, 0xfc, !PT ;  /* 0x0000000905197212 */ /* 0x000fe200078efcff */
[----:B------:R-:W-:Y:S01]  /*0a40*/  IMAD.HI.U32 R7, R7, R14, RZ ;  /* 0x0000000e07077227 */ /* 0x000fe200078e00ff */
[----:B------:R-:W-:Y:S02]  /*0a50*/  LOP3.LUT R29, R5, 0x40, R9, 0xfe, !PT ;  /* 0x00000040051d7812 */ /* 0x000fe400078efe09 */
[----:B------:R-:W-:Y:S01]  /*0a60*/  LOP3.LUT R31, R5, 0x60, R9, 0xfe, !PT ;  /* 0x00000060051f7812 */ /* 0x000fe200078efe09 */
[-C--:B------:R-:W-:Y:S01]  /*0a70*/  IMAD R10, R4, R13.reuse, R10 ;  /* 0x0000000d040a7224 */ /* 0x080fe200078e020a */
[C---:B------:R-:W-:Y:S01]  /*0a80*/  LOP3.LUT R4, R9.reuse, 0x40, RZ, 0xfc, !PT ;  /* 0x0000004009047812 */ /* 0x040fe200078efcff */
[-C--:B------:R-:W-:Y:S01]  /*0a90*/  IMAD R12, R6, R13.reuse, R12 ;  /* 0x0000000d060c7224 */ /* 0x080fe200078e020c */
[----:B------:R-:W-:Y:S01]  /*0aa0*/  LOP3.LUT R6, R9, 0x60, RZ, 0xfc, !PT ;  /* 0x0000006009067812 */ /* 0x000fe200078efcff */
[----:B------:R-:W-:Y:S01]  /*0ab0*/  IMAD R13, R7, R13, R14 ;  /* 0x0000000d070d7224 */ /* 0x000fe200078e020e */
[C---:B------:R-:W-:Y:S01]  /*0ac0*/  ISETP.GT.U32.AND P3, PT, R21.reuse, R10, PT ;  /* 0x0000000a1500720c */ /* 0x040fe20003f64070 */
[----:B------:R-:W-:Y:S01]  /*0ad0*/  @!P6 IMAD.IADD R8, R8, 0x1, -R21 ;  /* 0x000000010808e824 */ /* 0x000fe200078e0a15 */
[C---:B------:R-:W-:Y:S01]  /*0ae0*/  ISETP.GT.U32.AND P4, PT, R21.reuse, R12, PT ;  /* 0x0000000c1500720c */ /* 0x040fe20003f84070 */
[--C-:B------:R-:W-:Y:S01]  /*0af0*/  IMAD R2, R2, 0x20, R15.reuse ;  /* 0x0000002002027824 */ /* 0x100fe200078e020f */
[C---:B------:R-:W-:Y:S01]  /*0b00*/  ISETP.GT.U32.AND P5, PT, R21.reuse, R13, PT ;  /* 0x0000000d1500720c */ /* 0x040fe20003fa4070 */
[--C-:B------:R-:W-:Y:S01]  /*0b10*/  IMAD R4, R4, 0x20, R15.reuse ;  /* 0x0000002004047824 */ /* 0x100fe200078e020f */
[----:B------:R-:W-:Y:S01]  /*0b20*/  ISETP.GT.U32.AND P6, PT, R21, R8, PT ;  /* 0x000000081500720c */ /* 0x000fe20003fc4070 */
[--C-:B------:R-:W-:Y:S01]  /*0b30*/  IMAD R6, R6, 0x20, R15.reuse ;  /* 0x0000002006067824 */ /* 0x100fe200078e020f */
[----:B------:R-:W-:Y:S01]  /*0b40*/  LEA R37, R2, UR18, 0x1 ;  /* 0x0000001202257c11 */ /* 0x000fe2000f8e08ff */
[----:B------:R-:W-:Y:S01]  /*0b50*/  IMAD R7, R9, 0x20, R15 ;  /* 0x0000002009077824 */ /* 0x000fe200078e020f */
[----:B------:R-:W-:Y:S01]  /*0b60*/  LEA R39, R4, UR18, 0x1 ;  /* 0x0000001204277c11 */ /* 0x000fe2000f8e08ff */
[----:B------:R-:W-:Y:S01]  /*0b70*/  IMAD.HI R15, R27, 0x2aaaaaab, RZ ;  /* 0x2aaaaaab1b0f7827 */ /* 0x000fe200078e02ff */
[----:B------:R-:W-:-:S03]  /*0b80*/  LEA R41, R6, UR18, 0x1 ;  /* 0x0000001206297c11 */ /* 0x000fc6000f8e08ff */
[----:B------:R-:W-:Y:S01]  /*0b90*/  @!P3 IMAD.IADD R10, R10, 0x1, -R21 ;  /* 0x000000010a0ab824 */ /* 0x000fe200078e0a15 */
[----:B------:R-:W-:Y:S01]  /*0ba0*/  SHF.R.U32.HI R16, RZ, 0x1f, R15 ;  /* 0x0000001fff107819 */ /* 0x000fe2000001160f */
[--C-:B------:R-:W-:Y:S02]  /*0bb0*/  @!P4 IMAD.IADD R12, R12, 0x1, -R21.reuse ;  /* 0x000000010c0cc824 */ /* 0x100fe400078e0a15 */
[--C-:B------:R-:W-:Y:S01]  /*0bc0*/  @!P5 IMAD.IADD R13, R13, 0x1, -R21.reuse ;  /* 0x000000010d0dd824 */ /* 0x100fe200078e0a15 */
[----:B------:R-:W-:Y:S01]  /*0bd0*/  ISETP.GT.U32.AND P5, PT, R21, R10, PT ;  /* 0x0000000a1500720c */ /* 0x000fe20003fa4070 */
[----:B------:R-:W-:Y:S01]  /*0be0*/  @!P6 IMAD.IADD R8, R8, 0x1, -R21 ;  /* 0x000000010808e824 */ /* 0x000fe200078e0a15 */
[----:B------:R-:W-:Y:S01]  /*0bf0*/  LEA.HI R16, R15, R16, RZ, 0x15 ;  /* 0x000000100f107211 */ /* 0x000fe200078fa8ff */
[----:B------:R-:W-:Y:S01]  /*0c00*/  IMAD.HI R9, R25, 0x2aaaaaab, RZ ;  /* 0x2aaaaaab19097827 */ /* 0x000fe200078e02ff */
[C---:B------:R-:W-:Y:S02]  /*0c10*/  ISETP.GT.U32.AND P4, PT, R21.reuse, R12, PT ;  /* 0x0000000c1500720c */ /* 0x040fe40003f84070 */
[----:B------:R-:W-:Y:S01]  /*0c20*/  ISETP.GT.U32.AND P3, PT, R21, R13, PT ;  /* 0x0000000d1500720c */ /* 0x000fe20003f64070 */
[----:B------:R-:W-:Y:S01]  /*0c30*/  IMAD R16, R16, -0x3000, R27 ;  /* 0xffffd00010107824 */ /* 0x000fe200078e021b */
[----:B------:R-:W-:Y:S01]  /*0c40*/  ISETP.GE.AND P6, PT, R23, RZ, PT ;  /* 0x000000ff1700720c */ /* 0x000fe20003fc6270 */
[----:B------:R-:W1:Y:S01]  /*0c50*/  LDC.64 R26, c[0x0][0x210] ;  /* 0x00008400ff1a7b82 */ /* 0x000e620000000a00 */
[----:B------:R-:W-:Y:S01]  /*0c60*/  IMAD.HI R17, R29, 0x2aaaaaab, RZ ;  /* 0x2aaaaaab1d117827 */ /* 0x000fe200078e02ff */
[----:B------:R-:W-:-:S03]  /*0c70*/  SHF.R.U32.HI R14, RZ, 0x1f, R9 ;  /* 0x0000001fff0e7819 */ /* 0x000fc60000011609 */
[----:B------:R-:W-:Y:S01]  /*0c80*/  IMAD.HI R19, R31, 0x2aaaaaab, RZ ;  /* 0x2aaaaaab1f137827 */ /* 0x000fe200078e02ff */
[----:B------:R-:W-:Y:S02]  /*0c90*/  SHF.R.U32.HI R20, RZ, 0x1f, R17 ;  /* 0x0000001fff147819 */ /* 0x000fe40000011611 */
[----:B------:R-:W-:Y:S01]  /*0ca0*/  LEA.HI R14, R9, R14, RZ, 0x15 ;  /* 0x0000000e090e7211 */ /* 0x000fe200078fa8ff */
[----:B------:R-:W-:Y:S01]  /*0cb0*/  @!P5 IMAD.IADD R10, R10, 0x1, -R21 ;  /* 0x000000010a0ad824 */ /* 0x000fe200078e0a15 */
[----:B------:R-:W-:Y:S01]  /*0cc0*/  SHF.R.U32.HI R22, RZ, 0x1f, R19 ;  /* 0x0000001fff167819 */ /* 0x000fe20000011613 */
[--C-:B------:R-:W-:Y:S01]  /*0cd0*/  @!P4 IMAD.IADD R12, R12, 0x1, -R21.reuse ;  /* 0x000000010c0cc824 */ /* 0x100fe200078e0a15 */
[----:B------:R-:W-:Y:S01]  /*0ce0*/  LOP3.LUT R9, RZ, R0, RZ, 0x33, !PT ;  /* 0x00000000ff097212 */ /* 0x000fe200078e33ff */
[----:B------:R-:W-:Y:S01]  /*0cf0*/  @!P3 IMAD.IADD R13, R13, 0x1, -R21 ;  /* 0x000000010d0db824 */ /* 0x000fe200078e0a15 */
[----:B------:R-:W-:Y:S01]  /*0d00*/  ISETP.NE.AND P3, PT, R0, RZ, PT ;  /* 0x000000ff0000720c */ /* 0x000fe20003f65270 */
[----:B------:R-:W-:Y:S01]  /*0d10*/  @!P0 IMAD.MOV R8, RZ, RZ, -R8 ;  /* 0x000000ffff088224 */ /* 0x000fe200078e0a08 */
[----:B------:R-:W-:Y:S01]  /*0d20*/  LEA.HI R20, R17, R20, RZ, 0x15 ;  /* 0x0000001411147211 */ /* 0x000fe200078fa8ff */
[----:B------:R-:W-:Y:S01]  /*0d30*/  @!P2 IMAD.MOV R10, RZ, RZ, -R10 ;  /* 0x000000ffff0aa224 */ /* 0x000fe200078e0a0a */
[----:B------:R-:W-:Y:S01]  /*0d40*/  LEA.HI R22, R19, R22, RZ, 0x15 ;  /* 0x0000001613167211 */ /* 0x000fe200078fa8ff */
[----:B------:R-:W-:Y:S01]  /*0d50*/  @!P1 IMAD.MOV R12, RZ, RZ, -R12 ;  /* 0x000000ffff0c9224 */ /* 0x000fe200078e0a0c */
[C---:B------:R-:W-:Y:S01]  /*0d60*/  SEL R24, R9.reuse, R8, !P3 ;  /* 0x0000000809187207 */ /* 0x040fe20005800000 */
[----:B------:R-:W-:Y:S01]  /*0d70*/  @!P6 IMAD.MOV R13, RZ, RZ, -R13 ;  /* 0x000000ffff0de224 */ /* 0x000fe200078e0a0d */
[C---:B------:R-:W-:Y:S01]  /*0d80*/  SEL R10, R9.reuse, R10, !P3 ;  /* 0x0000000a090a7207 */ /* 0x040fe20005800000 */
[----:B------:R-:W-:Y:S01]  /*0d90*/  IMAD R14, R14, -0x3000, R25 ;  /* 0xffffd0000e0e7824 */ /* 0x000fe200078e0219 */
[C---:B------:R-:W-:Y:S01]  /*0da0*/  SEL R12, R9.reuse, R12, !P3 ;  /* 0x0000000c090c7207 */ /* 0x040fe20005800000 */
[----:B------:R-:W-:Y:S01]  /*0db0*/  IMAD R20, R20, -0x3000, R29 ;  /* 0xffffd00014147824 */ /* 0x000fe200078e021d */
[----:B------:R-:W-:Y:S01]  /*0dc0*/  SEL R8, R9, R13, !P3 ;  /* 0x0000000d09087207 */ /* 0x000fe20005800000 */
[----:B------:R-:W-:Y:S01]  /*0dd0*/  IMAD R22, R22, -0x3000, R31 ;  /* 0xffffd00016167824 */ /* 0x000fe200078e021f */
[----:B------:R-:W-:Y:S01]  /*0de0*/  LEA R19, R7, UR18, 0x1 ;  /* 0x0000001207137c11 */ /* 0x000fe2000f8e08ff */
[----:B------:R-:W-:-:S02]  /*0df0*/  IMAD R21, R24, 0xc00, R11 ;  /* 0x00000c0018157824 */ /* 0x000fc400078e020b */
[--C-:B------:R-:W-:Y:S02]  /*0e00*/  IMAD R23, R10, 0xc00, R11.reuse ;  /* 0x00000c000a177824 */ /* 0x100fe400078e020b */
[--C-:B------:R-:W-:Y:S02]  /*0e10*/  IMAD R29, R14, 0xc00, R11.reuse ;  /* 0x00000c000e1d7824 */ /* 0x100fe400078e020b */
[--C-:B------:R-:W-:Y:S02]  /*0e20*/  IMAD R31, R16, 0xc00, R11.reuse ;  /* 0x00000c00101f7824 */ /* 0x100fe400078e020b */
[--C-:B------:R-:W-:Y:S02]  /*0e30*/  IMAD R33, R20, 0xc00, R11.reuse ;  /* 0x00000c0014217824 */ /* 0x100fe400078e020b */
[--C-:B------:R-:W-:Y:S02]  /*0e40*/  IMAD R9, R22, 0xc00, R11.reuse ;  /* 0x00000c0016097824 */ /* 0x100fe400078e020b */
[----:B------:R-:W-:-:S02]  /*0e50*/  IMAD R25, R12, 0xc00, R11 ;  /* 0x00000c000c197824 */ /* 0x000fc400078e020b */
[----:B------:R-:W-:Y:S02]  /*0e60*/  IMAD R11, R8, 0xc00, R11 ;  /* 0x00000c00080b7824 */ /* 0x000fe400078e020b */
[----:B-1----:R-:W-:-:S04]  /*0e70*/  IMAD.WIDE R20, R21, 0x2, R26 ;  /* 0x0000000215147825 */ /* 0x002fc800078e021a */
[--C-:B------:R-:W-:Y:S01]  /*0e80*/  IMAD.WIDE R22, R23, 0x2, R26.reuse ;  /* 0x0000000217167825 */ /* 0x100fe200078e021a */
[----:B------:R-:W-:Y:S01]  /*0e90*/  @!PT LDS RZ, [RZ] ;  /* 0x00000000fffff984 */ /* 0x000fe20000000800 */
[----:B------:R-:W-:Y:S01]  /*0ea0*/  @!PT LDS RZ, [RZ] ;  /* 0x00000000fffff984 */ /* 0x000fe20000000800 */
[----:B------:R-:W-:Y:S01]  /*0eb0*/  @!PT LDS RZ, [RZ] ;  /* 0x00000000fffff984 */ /* 0x000fe20000000800 */
[----:B------:R-:W-:Y:S01]  /*0ec0*/  LDGSTS.E.BYPASS.128 [R19], desc[UR22][R20.64] ;  /* 0x0000000014137fae */ /* 0x000fe2000b901c56 */
[----:B------:R-:W-:Y:S02]  /*0ed0*/  IADD3 R8, P0, R20, 0x80, RZ ;  /* 0x0000008014087810 */ /* 0x000fe40007f1e0ff */
[--C-:B------:R-:W-:Y:S01]  /*0ee0*/  IMAD.WIDE R24, R25, 0x2, R26.reuse ;  /* 0x0000000219187825 */ /* 0x100fe200078e021a */
[----:B------:R-:W-:Y:S03]  /*0ef0*/  LDGSTS.E.BYPASS.128 [R37], desc[UR22][R22.64] ;  /* 0x0000000016257fae */ /* 0x000fe6000b901c56 */
[----:B------:R-:W-:Y:S01]  /*0f00*/  IMAD.WIDE R26, R11, 0x2, R26 ;  /* 0x000000020b1a7825 */ /* 0x000fe200078e021a */
[----:B------:R-:W-:Y:S03]  /*0f10*/  LDGSTS.E.BYPASS.128 [R39], desc[UR22][R24.64] ;  /* 0x0000000018277fae */ /* 0x000fe6000b901c56 */
[--C-:B-----5:R-:W-:Y:S01]  /*0f20*/  IMAD.WIDE R28, R29, 0x2, R34.reuse ;  /* 0x000000021d1c7825 */ /* 0x120fe200078e0222 */
[----:B------:R-:W-:Y:S03]  /*0f30*/  LDGSTS.E.BYPASS.128 [R41], desc[UR22][R26.64] ;  /* 0x000000001a297fae */ /* 0x000fe6000b901c56 */
[--C-:B------:R-:W-:Y:S01]  /*0f40*/  IMAD.WIDE R30, R31, 0x2, R34.reuse ;  /* 0x000000021f1e7825 */ /* 0x100fe200078e0222 */
[----:B------:R-:W0:Y:S03]  /*0f50*/  LDGDEPBAR ;  /* 0x00000000000079af */ /* 0x000e260000000000 */
[----:B------:R-:W-:Y:S01]  /*0f60*/  IMAD.WIDE R32, R33, 0x2, R34 ;  /* 0x0000000221207825 */ /* 0x000fe200078e0222 */
[----:B------:R-:W-:Y:S01]  /*0f70*/  LDGSTS.E.BYPASS.128 [R19+0x6000], desc[UR22][R28.64] ;  /* 0x060000001c137fae */ /* 0x000fe2000b901c56 */
[----:B------:R-:W-:-:S02]  /*0f80*/  IADD3 R17, P2, R30, 0x80, RZ ;  /* 0x000000801e117810 */ /* 0x000fc40007f5e0ff */
[----:B------:R-:W-:Y:S01]  /*0f90*/  IMAD.WIDE R34, R9, 0x2, R34 ;  /* 0x0000000209227825 */ /* 0x000fe200078e0222 */
[----:B------:R-:W-:Y:S01]  /*0fa0*/  LDGSTS.E.BYPASS.128 [R37+0x6000], desc[UR22][R30.64] ;  /* 0x060000001e257fae */ /* 0x000fe2000b901c56 */
[----:B------:R-:W-:Y:S02]  /*0fb0*/  IADD3 R9, P1, R22, 0x80, RZ ;  /* 0x0000008016097810 */ /* 0x000fe40007f3e0ff */
[----:B------:R-:W-:Y:S01]  /*0fc0*/  IMAD.X R10, RZ, RZ, R21, P0 ;  /* 0x000000ffff0a7224 */ /* 0x000fe200000e0615 */
[----:B------:R-:W-:Y:S01]  /*0fd0*/  LDGSTS.E.BYPASS.128 [R39+0x6000], desc[UR22][R32.64] ;  /* 0x0600000020277fae */ /* 0x000fe2000b901c56 */
[----:B------:R-:W-:Y:S01]  /*0fe0*/  IADD3 R11, P0, R24, 0x80, RZ ;  /* 0x00000080180b7810 */ /* 0x000fe20007f1e0ff */
[----:B------:R-:W-:Y:S01]  /*0ff0*/  IMAD.X R12, RZ, RZ, R23, P1 ;  /* 0x000000ffff0c7224 */ /* 0x000fe200008e0617 */
[----:B------:R-:W-:Y:S01]  /*1000*/  IADD3 R13, P1, R26, 0x80, RZ ;  /* 0x000000801a0d7810 */ /* 0x000fe20007f3e0ff */
[----:B------:R-:W-:Y:S01]  /*1010*/  LDGSTS.E.BYPASS.128 [R41+0x6000], desc[UR22][R34.64] ;  /* 0x0600000022297fae */ /* 0x000fe2000b901c56 */
[----:B------:R-:W-:-:S02]  /*1020*/  IMAD.X R157, RZ, RZ, R31, P2 ;  /* 0x000000ffff9d7224 */ /* 0x000fc400010e061f */
[----:B------:R-:W-:Y:S01]  /*1030*/  IMAD.X R14, RZ, RZ, R25, P0 ;  /* 0x000000ffff0e7224 */ /* 0x000fe200000e0619 */
[----:B------:R-:W0:Y:S01]  /*1040*/  LDGDEPBAR ;  /* 0x00000000000079af */ /* 0x000e220000000000 */
[----:B------:R-:W-:Y:S01]  /*1050*/  BAR.SYNC.DEFER_BLOCKING 0x0 ;  /* 0x0000000000007b1d */ /* 0x000fe20000010000 */
[----:B------:R-:W-:Y:S01]  /*1060*/  IADD3 R15, P0, R28, 0x80, RZ ;  /* 0x000000801c0f7810 */ /* 0x000fe20007f1e0ff */
[----:B------:R-:W-:Y:S01]  /*1070*/  IMAD.X R16, RZ, RZ, R27, P1 ;  /* 0x000000ffff107224 */ /* 0x000fe200008e061b */
[----:B------:R-:W-:-:S03]  /*1080*/  IADD3 R155, P1, R32, 0x80, RZ ;  /* 0x00000080209b7810 */ /* 0x000fc60007f3e0ff */
[----:B------:R-:W-:Y:S01]  /*1090*/  IMAD.X R154, RZ, RZ, R29, P0 ;  /* 0x000000ffff9a7224 */ /* 0x000fe200000e061d */
[----:B------:R-:W-:Y:S01]  /*10a0*/  IADD3 R156, P0, R34, 0x80, RZ ;  /* 0x00000080229c7810 */ /* 0x000fe20007f1e0ff */
[----:B------:R-:W-:-:S04]  /*10b0*/  IMAD.X R158, RZ, RZ, R33, P1 ;  /* 0x000000ffff9e7224 */ /* 0x000fc800008e0621 */
[----:B------:R-:W-:Y:S01]  /*10c0*/  IMAD.X R159, RZ, RZ, R35, P0 ;  /* 0x000000ffff9f7224 */ /* 0x000fe200000e0623 */
[----:B------:R-:W-:Y:S01]  /*10d0*/  @!PT LDS RZ, [RZ] ;  /* 0x00000000fffff984 */ /* 0x000fe20000000800 */
[----:B------:R-:W-:Y:S01]  /*10e0*/  @!PT LDS RZ, [RZ] ;  /* 0x00000000fffff984 */ /* 0x000fe20000000800 */
[----:B------:R-:W-:Y:S01]  /*10f0*/  @!PT LDS RZ, [RZ] ;  /* 0x00000000fffff984 */ /* 0x000fe20000000800 */
[----:B------:R-:W-:Y:S04]  /*1100*/  LDGSTS.E.BYPASS.128 [R19+0x2000], desc[UR22][R20.64+0x40] ;  /* 0x0200004014137fae */ /* 0x000fe8000b901c56 */
[----:B------:R-:W-:Y:S04]  /*1110*/  LDGSTS.E.BYPASS.128 [R37+0x2000], desc[UR22][R22.64+0x40] ;  /* 0x0200004016257fae */ /* 0x000fe8000b901c56 */
[----:B------:R1:W-:Y:S04]  /*1120*/  LDGSTS.E.BYPASS.128 [R39+0x2000], desc[UR22][R24.64+0x40] ;  /* 0x0200004018277fae */ /* 0x0003e8000b901c56 */
[----:B------:R2:W-:Y:S04]  /*1130*/  LDGSTS.E.BYPASS.128 [R41+0x2000], desc[UR22][R26.64+0x40] ;  /* 0x020000401a297fae */ /* 0x0005e8000b901c56 */
[----:B------:R-:W0:Y:S04]  /*1140*/  LDGDEPBAR ;  /* 0x00000000000079af */ /* 0x000e280000000000 */
[----:B------:R3:W-:Y:S01]  /*1150*/  LDGSTS.E.BYPASS.128 [R19+0x8000], desc[UR22][R28.64+0x40] ;  /* 0x080000401c137fae */ /* 0x0007e2000b901c56 */
[----:B-1----:R-:W-:-:S03]  /*1160*/  CS2R R24, SRZ ;  /* 0x0000000000187805 */ /* 0x002fc6000001ff00 */
[----:B------:R1:W-:Y:S01]  /*1170*/  LDGSTS.E.BYPASS.128 [R37+0x8000], desc[UR22][R30.64+0x40] ;  /* 0x080000401e257fae */ /* 0x0003e2000b901c56 */
[----:B--2---:R-:W-:-:S03]  /*1180*/  CS2R R26, SRZ ;  /* 0x00000000001a7805 */ /* 0x004fc6000001ff00 */
[----:B------:R2:W-:Y:S04]  /*1190*/  LDGSTS.E.BYPASS.128 [R39+0x8000], desc[UR22][R32.64+0x40] ;  /* 0x0800004020277fae */ /* 0x0005e8000b901c56 */
[----:B------:R4:W-:Y:S01]  /*11a0*/  LDGSTS.E.BYPASS.128 [R41+0x8000], desc[UR22][R34.64+0x40] ;  /* 0x0800004022297fae */ /* 0x0009e2000b901c56 */
[----:B---3--:R-:W-:-:S03]  /*11b0*/  CS2R R28, SRZ ;  /* 0x00000000001c7805 */ /* 0x008fc6000001ff00 */
[----:B------:R-:W0:Y:S01]  /*11c0*/  LDGDEPBAR ;  /* 0x00000000000079af */ /* 0x000e220000000000 */
[----:B-1----:R-:W-:Y:S02]  /*11d0*/  CS2R R30, SRZ ;  /* 0x00000000001e7805 */ /* 0x002fe4000001ff00 */
[----:B------:R-:W-:Y:S02]  /*11e0*/  CS2R R36, SRZ ;  /* 0x0000000000247805 */ /* 0x000fe4000001ff00 */
[----:B--2---:R-:W-:Y:S02]  /*11f0*/  CS2R R32, SRZ ;  /* 0x0000000000207805 */ /* 0x004fe4000001ff00 */
[----:B------:R-:W-:Y:S02]  /*1200*/  CS2R R38, SRZ ;  /* 0x0000000000267805 */ /* 0x000fe4000001ff00 */
[----:B----4-:R-:W-:Y:S02]  /*1210*/  CS2R R34, SRZ ;  /* 0x0000000000227805 */ /* 0x010fe4000001ff00 */
[----:B------:R-:W-:-:S07]  /*1220*/  CS2R R40, SRZ ;  /* 0x0000000000287805 */ /* 0x000fce000001ff00 */
.L_x_0:
[----:B------:R-:W1:Y:S01]  /*1230*/  SHFL.IDX PT, R18, R160, RZ, 0x1f ;  /* 0x00001fffa0127589 */ /* 0x000e6200000e0000 */
[----:B------:R-:W-:Y:S01]  /*1240*/  UIADD3 UR20, UR20, 0x1, URZ ;  /* 0x0000000114147890 */ /* 0x000fe2000fffe03f */
[----:B------:R-:W-:-:S04]  /*1250*/  DEPBAR.LE SB0, 0x2 ;  /* 0x000080800000791a */ /* 0x000fc80000000000 */
[----:B------:R-:W-:Y:S01]  /*1260*/  UISETP.GE.AND UP0, UPT, UR20, 0x3, UPT ;  /* 0x000000031400788c */ /* 0x000fe2000bf06270 */
[----:B------:R-:W-:Y:S01]  /*1270*/  BAR.SYNC.DEFER_BLOCKING 0x0 ;  /* 0x0000000000007b1d */ /* 0x000fe20000010000 */
[----:B------:R-:W-:Y:S01]  /*1280*/  UIADD3 UR19, UR19, 0x1, URZ ;  /* 0x0000000113137890 */ /* 0x000fe2000fffe03f */
[----:B------:R-:W-:Y:S01]  /*1290*/  IADD3 R22, P1, R8, UR4, RZ ;  /* 0x0000000408167c10 */ /* 0x000fe2000ff3e0ff */
[----:B------:R-:W-:Y:S01]  /*12a0*/  USEL UR20, UR20, URZ, !UP0 ;  /* 0x0000003f14147287 */ /* 0x000fe2000c000000 */
[----:B------:R-:W-:Y:S02]  /*12b0*/  VIADD R161, R161, 0x20 ;  /* 0x00000020a1a17836 */ /* 0x000fe40000000000 */
[----:B------:R-:W-:Y:S01]  /*12c0*/  UMOV UR15, 0x80000020 ;  /* 0x80000020000f7882 */ /* 0x000fe20000000000 */
[----:B------:R-:W-:Y:S01]  /*12d0*/  UMOV UR9, 0x80000020 ;  /* 0x8000002000097882 */ /* 0x000fe20000000000 */
[----:B------:R-:W-:Y:S02]  /*12e0*/  IADD3.X R23, R10, UR5, RZ, P1, !PT ;  /* 0x000000050a177c10 */ /* 0x000fe40008ffe4ff */
[----:B------:R-:W-:-:S02]  /*12f0*/  IADD3 R152, P1, R9, UR4, RZ ;  /* 0x0000000409987c10 */ /* 0x000fc4000ff3e0ff */
[----:B------:R-:W-:Y:S02]  /*1300*/  ISETP.GE.U32.AND P0, PT, R161, 0xbc0, PT ;  /* 0x00000bc0a100780c */ /* 0x000fe40003f06070 */
[----:B------:R-:W-:Y:S02]  /*1310*/  IADD3.X R153, R12, UR5, RZ, P1, !PT ;  /* 0x000000050c997c10 */ /* 0x000fe40008ffe4ff */
[----:B-1----:R-:W-:Y:S02]  /*1320*/  R2UR UR6, R18 ;  /* 0x00000000120672ca */ /* 0x002fe400000e0000 */
[----:B------:R-:W-:-:S04]  /*1330*/  IADD3 R18, P1, R11, UR4, RZ ;  /* 0x000000040b127c10 */ /* 0x000fc8000ff3e0ff */
[----:B------:R-:W-:Y:S01]  /*1340*/  IADD3.X R19, R14, UR5, RZ, P1, !PT ;  /* 0x000000050e137c10 */ /* 0x000fe20008ffe4ff */
[----:B------:R-:W-:Y:S01]  /*1350*/  WARPGROUP.ARRIVE ;  /* 0x00000000000079c5 */ /* 0x000fe20000000000 */
[----:B------:R-:W-:-:S04]  /*1360*/  IADD3 R20, P1, R13, UR4, RZ ;  /* 0x000000040d147c10 */ /* 0x000fc8000ff3e0ff */
[----:B------:R-:W-:Y:S01]  /*1370*/  IADD3.X R21, R16, UR5, RZ, P1, !PT ;  /* 0x0000000510157c10 */ /* 0x000fe20008ffe4ff */
[----:B------:R-:W-:Y:S02]  /*1380*/  USHF.L.U32 UR7, UR6, 0x6, URZ ;  /* 0x0000000606077899 */ /* 0x000fe4000800063f */
[----:B------:R-:W-:Y:S02]  /*1390*/  ULEA UR6, UR20, UR18, 0xd ;  /* 0x0000001214067291 */ /* 0x000fe4000f8e683f */
[----:B------:R-:W-:Y:S02]  /*13a0*/  ULOP3.LUT UR7, UR7, 0xc0, URZ, 0xc0, !UPT ;  /* 0x000000c007077892 */ /* 0x000fe4000f8ec03f */
[----:B------:R-:W-:Y:S02]  /*13b0*/  USHF.R.U32.HI UR8, URZ, 0x4, UR6 ;  /* 0x000000043f087899 */ /* 0x000fe40008011606 */
[----:B------:R-:W-:Y:S02]  /*13c0*/  UIADD3 UR6, UR6, 0x6000, URZ ;  /* 0x0000600006067890 */ /* 0x000fe4000fffe03f */
[----:B------:R-:W-:-:S02]  /*13d0*/  ULOP3.LUT UR8, UR8, 0x3fff, URZ, 0xc0, !UPT ;  /* 0x00003fff08087892 */ /* 0x000fc4000f8ec03f */
[----:B------:R-:W-:Y:S02]  /*13e0*/  USHF.R.U32.HI UR6, URZ, 0x4, UR6 ;  /* 0x000000043f067899 */ /* 0x000fe40008011606 */
[----:B------:R-:W-:Y:S02]  /*13f0*/  UIADD3 UR16, UP0, UR7, UR8, URZ ;  /* 0x0000000807107290 */ /* 0x000fe4000ff1e03f */
[----:B------:R-:W-:Y:S02]  /*1400*/  ULOP3.LUT UR6, UR6, 0x3fff, URZ, 0xc0, !UPT ;  /* 0x00003fff06067892 */ /* 0x000fe4000f8ec03f */
[----:B------:R-:W-:Y:S02]  /*1410*/  UIADD3.X UR17, URZ, URZ, URZ, UP0, !UPT ;  /* 0x0000003f3f117290 */ /* 0x000fe400087fe43f */
[----:B------:R-:W-:Y:S02]  /*1420*/  ULOP3.LUT UR14, UR6, 0x2000000, URZ, 0xfc, !UPT ;  /* 0x02000000060e7892 */ /* 0x000fe4000f8efc3f */
[----:B------:R-:W-:-:S02]  /*1430*/  ULOP3.LUT UR12, UR16, 0x2000000, URZ, 0xfc, !UPT ;  /* 0x02000000100c7892 */ /* 0x000fc4000f8efc3f */
[----:B------:R-:W-:Y:S01]  /*1440*/  ULOP3.LUT UR13, UR17, 0x80000020, URZ, 0xfc, !UPT ;  /* 0x80000020110d7892 */ /* 0x000fe2000f8efc3f */
[----:B------:R-:W-:Y:S01]  /*1450*/  UMOV UR8, 0x2000002 ;  /* 0x0200000200087882 */ /* 0x000fe20000000000 */
[----:B------:R-:W-:Y:S01]  /*1460*/  UMOV UR7, URZ ;  /* 0x0000003f00077c82 */ /* 0x000fe20008000000 */
[----:B------:R-:W-:Y:S02]  /*1470*/  UISETP.GE.AND UP0, UPT, UR19, 0x3, UPT ;  /* 0x000000031300788c */ /* 0x000fe4000bf06270 */
[----:B------:R-:W-:Y:S02]  /*1480*/  UIADD3.64 UR10, UR6, UR8, URZ ;  /* 0x00000008060a7297 */ /* 0x000fe4000fffe03f */
[----:B------:R-:W-:Y:S02]  /*1490*/  UIADD3.64 UR8, UR16, UR8, URZ ;  /* 0x0000000810087297 */ /* 0x000fe4000fffe03f */
[----:B------:R-:W-:Y:S01]  /*14a0*/  HGMMA.64x128x16.F32.BF16 R88, gdesc[UR12], R88 ;  /* 0x01e000000c5879f0 */ /* 0x000fe20008701858 */
[----:B------:R-:W-:Y:S01]  /*14b0*/  UMOV UR12, 0x2000100 ;  /* 0x02000100000c7882 */ /* 0x000fe20000000000 */
[----:B------:R-:W-:Y:S01]  /*14c0*/  UMOV UR13, 0x80000020 ;  /* 0x80000020000d7882 */ /* 0x000fe20000000000 */
[----:B------:R-:W-:-:S02]  /*14d0*/  USEL UR19, UR19, URZ, !UP0 ;  /* 0x0000003f13137287 */ /* 0x000fc4000c000000 */
[----:B------:R-:W-:Y:S02]  /*14e0*/  UIADD3.64 UR12, UR16, UR12, URZ ;  /* 0x0000000c100c7297 */ /* 0x000fe4000fffe03f */
[----:B------:R-:W-:-:S06]  /*14f0*/  ULEA UR6, UR19, UR18, 0xd ;  /* 0x0000001213067291 */ /* 0x000fcc000f8e683f */
[----:B------:R-:W-:Y:S02]  /*1500*/  LEA R164, R7, UR6, 0x1 ;  /* 0x0000000607a47c11 */ /* 0x000fe4000f8e08ff */
[----:B------:R-:W-:Y:S02]  /*1510*/  LEA R162, R2, UR6, 0x1 ;  /* 0x0000000602a27c11 */ /* 0x000fe4000f8e08ff */
[----:B------:R-:W-:Y:S02]  /*1520*/  LEA R163, R4, UR6, 0x1 ;  /* 0x0000000604a37c11 */ /* 0x000fe4000f8e08ff */
[----:B------:R-:W-:Y:S01]  /*1530*/  LEA R165, R6, UR6, 0x1 ;  /* 0x0000000606a57c11 */ /* 0x000fe2000f8e08ff */
[----:B------:R-:W-:-:S12]  /*1540*/  HGMMA.64x128x16.F32.BF16 R88, gdesc[UR8], R88 ;  /* 0x01e00000085879f0 */ /* 0x000fd80008701858 */
[----:B------:R-:W-:Y:S01]  /*1550*/  HGMMA.64x128x16.F32.BF16 R24, gdesc[UR12], R24 ;  /* 0x01e000000c1879f0 */ /* 0x000fe20008701818 */
[----:B------:R-:W-:Y:S01]  /*1560*/  UMOV UR8, 0x2000102 ;  /* 0x0200010200087882 */ /* 0x000fe20000000000 */
[----:B------:R-:W-:Y:S02]  /*1570*/  UMOV UR9, 0x80000020 ;  /* 0x8000002000097882 */ /* 0x000fe40000000000 */
[----:B------:R-:W-:-:S09]  /*1580*/  UIADD3.64 UR8, UR16, UR8, URZ ;  /* 0x0000000810087297 */ /* 0x000fd2000fffe03f */
[----:B------:R-:W-:Y:S03]  /*1590*/  HGMMA.64x128x16.F32.BF16 R24, gdesc[UR8], R24, gsb0 ;  /* 0x01e00000081879f0 */ /* 0x000fe60008001818 */
[----:B------:R-:W-:Y:S02]  /*15a0*/  WARPGROUP.DEPBAR.LE gsb0, 0x1 ;  /* 0x00008000000079c5 */ /* 0x000fe40000010100 */
[----:B------:R-:W-:Y:S06]  /*15b0*/  BAR.SYNC.DEFER_BLOCKING 0x0 ;  /* 0x0000000000007b1d */ /* 0x000fec0000010000 */
[----:B------:R-:W-:Y:S01]  /*15c0*/  @!PT LDS RZ, [RZ] ;  /* 0x00000000fffff984 */ /* 0x000fe20000000800 */
[----:B------:R-:W-:Y:S01]  /*15d0*/  @!PT LDS RZ, [RZ] ;  /* 0x00000000fffff984 */ /* 0x000fe20000000800 */
[----:B------:R-:W-:Y:S01]  /*15e0*/  @!PT LDS RZ, [RZ] ;  /* 0x00000000fffff984 */ /* 0x000fe20000000800 */
[----:B------:R1:W-:Y:S04]  /*15f0*/  LDGSTS.E.BYPASS.128 [R164], desc[UR22][R22.64], !P0 ;  /* 0x0000000016a47fae */ /* 0x0003e8000c101c56 */
[----:B------:R2:W-:Y:S04]  /*1600*/  LDGSTS.E.BYPASS.128 [R162], desc[UR22][R152.64], !P0 ;  /* 0x0000000098a27fae */ /* 0x0005e8000c101c56 */
[----:B------:R3:W-:Y:S01]  /*1610*/  LDGSTS.E.BYPASS.128 [R163], desc[UR22][R18.64], !P0 ;  /* 0x0000000012a37fae */ /* 0x0007e2000c101c56 */
[----:B-1----:R-:W-:-:S03]  /*1620*/  IADD3 R22, P1, R15, UR4, RZ ;  /* 0x000000040f167c10 */ /* 0x002fc6000ff3e0ff */
[----:B------:R1:W-:Y:S01]  /*1630*/  LDGSTS.E.BYPASS.128 [R165], desc[UR22][R20.64], !P0 ;  /* 0x0000000014a57fae */ /* 0x0003e2000c101c56 */
[----:B------:R-:W-:-:S03]  /*1640*/  IADD3.X R23, R154, UR5, RZ, P1, !PT ;  /* 0x000000059a177c10 */ /* 0x000fc60008ffe4ff */
[----:B------:R-:W0:Y:S01]  /*1650*/  LDGDEPBAR ;  /* 0x00000000000079af */ /* 0x000e220000000000 */
[----:B--2---:R-:W-:-:S03]  /*1660*/  IADD3 R152, P1, R17, UR4, RZ ;  /* 0x0000000411987c10 */ /* 0x004fc6000ff3e0ff */
[----:B------:R2:W-:Y:S01]  /*1670*/  LDGSTS.E.BYPASS.128 [R164+0x6000], desc[UR22][R22.64], !P0 ;  /* 0x0600000016a47fae */ /* 0x0005e2000c101c56 */
[----:B------:R-:W-:Y:S02]  /*1680*/  IADD3.X R153, R157, UR5, RZ, P1, !PT ;  /* 0x000000059d997c10 */ /* 0x000fe40008ffe4ff */
[----:B---3--:R-:W-:-:S03]  /*1690*/  IADD3 R18, P1, R155, UR4, RZ ;  /* 0x000000049b127c10 */ /* 0x008fc6000ff3e0ff */
[----:B------:R2:W-:Y:S01]  /*16a0*/  LDGSTS.E.BYPASS.128 [R162+0x6000], desc[UR22][R152.64], !P0 ;  /* 0x0600000098a27fae */ /* 0x0005e2000c101c56 */
[----:B------:R-:W-:Y:S02]  /*16b0*/  IADD3.X R19, R158, UR5, RZ, P1, !PT ;  /* 0x000000059e137c10 */ /* 0x000fe40008ffe4ff */
[----:B-1----:R-:W-:Y:S01]  /*16c0*/  IADD3 R20, P1, R156, UR4, RZ ;  /* 0x000000049c147c10 */ /* 0x002fe2000ff3e0ff */
[----:B------:R-:W-:Y:S02]  /*16d0*/  UIADD3 UR4, UP0, UR4, 0x40, URZ ;  /* 0x0000004004047890 */ /* 0x000fe4000ff1e03f */
[----:B------:R2:W-:Y:S01]  /*16e0*/  LDGSTS.E.BYPASS.128 [R163+0x6000], desc[UR22][R18.64], !P0 ;  /* 0x0600000012a37fae */ /* 0x0005e2000c101c56 */
[----:B------:R-:W-:Y:S01]  /*16f0*/  IADD3.X R21, R159, UR5, RZ, P1, !PT ;  /* 0x000000059f157c10 */ /* 0x000fe20008ffe4ff */
[----:B------:R-:W-:-:S04]  /*1700*/  UIADD3.X UR5, URZ, UR5, URZ, UP0, !UPT ;  /* 0x000000053f057290 */ /* 0x000fc800087fe43f */
[----:B------:R2:W-:Y:S01]  /*1710*/  LDGSTS.E.BYPASS.128 [R165+0x6000], desc[UR22][R20.64], !P0 ;  /* 0x0600000014a57fae */ /* 0x0005e2000c101c56 */
[----:B------:R-:W-:-:S03]  /*1720*/  ISETP.GE.U32.AND P0, PT, R161, 0xbe0, PT ;  /* 0x00000be0a100780c */ /* 0x000fc60003f06070 */
[----:B------:R-:W0:Y:S10]  /*1730*/  LDGDEPBAR ;  /* 0x00000000000079af */ /* 0x000e340000000000 */
[----:B--2---:R-:W-:Y:S05]  /*1740*/  @!P0 BRA `(.L_x_0) ;  /* 0xfffffff800b88947 */ /* 0x004fea000383ffff */
[----:B------:R-:W1:Y:S01]  /*1750*/  S2R R8, SR_TID.X ;  /* 0x0000000000087919 */ /* 0x000e620000002100 */
[----:B------:R-:W-:Y:S02]  /*1760*/  WARPGROUP.DEPBAR.LE gsb0, 0x0 ;  /* 0x00008000000079c5 */ /* 0x000fe40000010000 */
[----:B------:R-:W-:-:S04]  /*1770*/  DEPBAR.LE SB0, 0x0 ;  /* 0x000080000000791a */ /* 0x000fc80000000000 */
[----:B------:R-:W-:Y:S02]  /*1780*/  F2FP.BF16.F32.PACK_AB R48, R49, R48 ;  /* 0x000000303130723e */ /* 0x000fe400000010ff */
[----:B------:R-:W-:Y:S02]  /*1790*/  F2FP.BF16.F32.PACK_AB R88, R89, R88 ;  /* 0x000000585958723e */ /* 0x000fe400000010ff */
[----:B------:R-:W-:Y:S02]  /*17a0*/  F2FP.BF16.F32.PACK_AB R90, R91, R90 ;  /* 0x0000005a5b5a723e */ /* 0x000fe400000010ff */
[----:B------:R-:W-:Y:S02]  /*17b0*/  F2FP.BF16.F32.PACK_AB R92, R93, R92 ;  /* 0x0000005c5d5c723e */ /* 0x000fe400000010ff */
[----:B------:R-:W-:Y:S02]  /*17c0*/  F2FP.BF16.F32.PACK_AB R94, R95, R94 ;  /* 0x0000005e5f5e723e */ /* 0x000fe400000010ff */
[----:B------:R-:W-:-:S02]  /*17d0*/  F2FP.BF16.F32.PACK_AB R96, R97, R96 ;  /* 0x000000606160723e */ /* 0x000fc400000010ff */
[----:B------:R-:W-:Y:S02]  /*17e0*/  F2FP.BF16.F32.PACK_AB R98, R99, R98 ;  /* 0x000000626362723e */ /* 0x000fe400000010ff */
[----:B------:R-:W-:Y:S02]  /*17f0*/  F2FP.BF16.F32.PACK_AB R100, R101, R100 ;  /* 0x000000646564723e */ /* 0x000fe400000010ff */
[----:B------:R-:W-:Y:S02]  /*1800*/  F2FP.BF16.F32.PACK_AB R102, R103, R102 ;  /* 0x000000666766723e */ /* 0x000fe400000010ff */
[----:B------:R-:W-:Y:S02]  /*1810*/  F2FP.BF16.F32.PACK_AB R104, R105, R104 ;  /* 0x000000686968723e */ /* 0x000fe400000010ff */
[----:B------:R-:W-:Y:S02]  /*1820*/  F2FP.BF16.F32.PACK_AB R106, R107, R106 ;  /* 0x0000006a6b6a723e */ /* 0x000fe400000010ff */
[----:B------:R-:W-:-:S02]  /*1830*/  F2FP.BF16.F32.PACK_AB R108, R109, R108 ;  /* 0x0000006c6d6c723e */ /* 0x000fc400000010ff */
[----:B------:R-:W-:Y:S01]  /*1840*/  F2FP.BF16.F32.PACK_AB R110, R111, R110 ;  /* 0x0000006e6f6e723e */ /* 0x000fe200000010ff */
[----:B-1----:R-:W-:Y:S01]  /*1850*/  IMAD.SHL.U32 R10, R8, 0x8, RZ ;  /* 0x00000008080a7824 */ /* 0x002fe200078e00ff */
[--C-:B------:R-:W-:Y:S02]  /*1860*/  SHF.R.U32.HI R4, RZ, 0x5, R8.reuse ;  /* 0x00000005ff047819 */ /* 0x100fe40000011608 */
[--C-:B------:R-:W-:Y:S02]  /*1870*/  SHF.R.U32.HI R6, RZ, 0x2, R8.reuse ;  /* 0x00000002ff067819 */ /* 0x100fe40000011608 */
[----:B------:R-:W-:Y:S02]  /*1880*/  LOP3.LUT R4, R4, 0x3, RZ, 0xc0, !PT ;  /* 0x0000000304047812 */ /* 0x000fe400078ec0ff */
[----:B------:R-:W-:Y:S02]  /*1890*/  SGXT.U32 R6, R6, 0x3 ;  /* 0x000000030606781a */ /* 0x000fe40000000000 */
[----:B------:R-:W-:Y:S01]  /*18a0*/  SHF.R.U32.HI R9, RZ, 0x4, R8 ;  /* 0x00000004ff097819 */ /* 0x000fe20000011608 */
[----:B------:R-:W-:Y:S01]  /*18b0*/  IMAD.SHL.U32 R7, R4, 0x10, RZ ;  /* 0x0000001004077824 */ /* 0x000fe200078e00ff */
[----:B------:R-:W-:-:S02]  /*18c0*/  F2FP.BF16.F32.PACK_AB R112, R113, R112 ;  /* 0x000000707170723e */ /* 0x000fc400000010ff */
[----:B------:R-:W-:Y:S02]  /*18d0*/  F2FP.BF16.F32.PACK_AB R114, R115, R114 ;  /* 0x000000727372723e */ /* 0x000fe400000010ff */
[----:B------:R-:W-:Y:S02]  /*18e0*/  LOP3.LUT R11, R7, R6, RZ, 0xfc, !PT ;  /* 0x00000006070b7212 */ /* 0x000fe400078efcff */
[----:B------:R-:W-:Y:S01]  /*18f0*/  SGXT.U32 R6, R9, 0x1 ;  /* 0x000000010906781a */ /* 0x000fe20000000000 */
[----:B------:R-:W-:Y:S01]  /*1900*/  IMAD.SHL.U32 R9, R4, 0x2, RZ ;  /* 0x0000000204097824 */ /* 0x000fe200078e00ff */
[----:B------:R-:W-:Y:S01]  /*1910*/  F2FP.BF16.F32.PACK_AB R116, R117, R116 ;  /* 0x000000747574723e */ /* 0x000fe200000010ff */
[----:B------:R-:W-:Y:S01]  /*1920*/  IMAD.SHL.U32 R4, R8, 0x2, RZ ;  /* 0x0000000208047824 */ /* 0x000fe200078e00ff */
[----:B------:R-:W-:Y:S02]  /*1930*/  F2FP.BF16.F32.PACK_AB R118, R119, R118 ;  /* 0x000000767776723e */ /* 0x000fe400000010ff */
[----:B------:R-:W-:-:S02]  /*1940*/  LOP3.LUT R13, R9, R6, RZ, 0xfc, !PT ;  /* 0x00000006090d7212 */ /* 0x000fc400078efcff */
[----:B------:R-:W-:Y:S02]  /*1950*/  LOP3.LUT R6, R4, 0x6, RZ, 0xc0, !PT ;  /* 0x0000000604067812 */ /* 0x000fe400078ec0ff */
[----:B------:R-:W-:Y:S02]  /*1960*/  F2FP.BF16.F32.PACK_AB R120, R121, R120 ;  /* 0x000000787978723e */ /* 0x000fe400000010ff */
[----:B------:R-:W-:Y:S01]  /*1970*/  F2FP.BF16.F32.PACK_AB R122, R123, R122 ;  /* 0x0000007a7b7a723e */ /* 0x000fe200000010ff */
[----:B------:R-:W-:Y:S01]  /*1980*/  IMAD R6, R11, 0x88, R6 ;  /* 0x000000880b067824 */ /* 0x000fe200078e0206 */
        /* <DEDUP_REMOVED lines=14> */
[----:B------:R-:W-:Y:S01]  /*1a70*/  LEA R49, R6, UR18, 0x1 ;  /* 0x0000001206317c11 */ /* 0x000fe2000f8e08ff */
[----:B------:R-:W-:Y:S01]  /*1a80*/  BAR.SYNC.DEFER_BLOCKING 0x0 ;  /* 0x0000000000007b1d */ /* 0x000fe20000010000 */
[----:B------:R-:W-:-:S02]  /*1a90*/  F2FP.BF16.F32.PACK_AB R152, R47, R46 ;  /* 0x0000002e2f98723e */ /* 0x000fc400000010ff */
[----:B------:R-:W-:Y:S02]  /*1aa0*/  LOP3.LUT R46, R5, 0x78, R10, 0xf8, !PT ;  /* 0x00000078052e7812 */ /* 0x000fe400078ef80a */
[----:B------:R-:W-:Y:S02]  /*1ab0*/  LOP3.LUT R4, R10, 0x78, RZ, 0xc0, !PT ;  /* 0x000000780a047812 */ /* 0x000fe400078ec0ff */
[----:B------:R-:W-:Y:S02]  /*1ac0*/  LOP3.LUT R5, R3, 0x8, RZ, 0xfc, !PT ;  /* 0x0000000803057812 */ /* 0x000fe400078efcff */
[----:B------:R-:W-:Y:S01]  /*1ad0*/  ISETP.GE.AND P0, PT, R46, 0x3000, PT ;  /* 0x000030002e00780c */ /* 0x000fe20003f06270 */
[----:B------:R-:W-:Y:S01]  /*1ae0*/  IMAD R4, R13, 0x88, R4 ;  /* 0x000000880d047824 */ /* 0x000fe200078e0204 */
[----:B------:R-:W-:Y:S02]  /*1af0*/  LOP3.LUT R7, R3, 0x10, RZ, 0xfc, !PT ;  /* 0x0000001003077812 */ /* 0x000fe400078efcff */
[----:B------:R-:W-:-:S02]  /*1b00*/  ISETP.LT.AND P2, PT, R5, R0, !P0 ;  /* 0x000000000500720c */ /* 0x000fc40004741270 */
[----:B------:R-:W-:Y:S02]  /*1b10*/  ISETP.LT.AND P1, PT, R7, R0, !P0 ;  /* 0x000000000700720c */ /* 0x000fe40004721270 */
[----:B------:R-:W-:Y:S02]  /*1b20*/  F2FP.BF16.F32.PACK_AB R156, R61, R60 ;  /* 0x0000003c3d9c723e */ /* 0x000fe400000010ff */
[C---:B------:R-:W-:Y:S02]  /*1b30*/  LOP3.LUT R5, R3.reuse, 0x18, RZ, 0xfc, !PT ;  /* 0x0000001803057812 */ /* 0x040fe400078efcff */
[C---:B------:R-:W-:Y:S02]  /*1b40*/  LOP3.LUT R7, R3.reuse, 0x20, RZ, 0xfc, !PT ;  /* 0x0000002003077812 */ /* 0x040fe400078efcff */
[----:B------:R-:W-:Y:S01]  /*1b50*/  LOP3.LUT R9, R3, 0x28, RZ, 0xfc, !PT ;  /* 0x0000002803097812 */ /* 0x000fe200078efcff */
[----:B------:R-:W-:Y:S01]  /*1b60*/  STS [R49], R88 ;  /* 0x0000005831007388 */ /* 0x000fe20000000800 */
[----:B------:R-:W-:-:S02]  /*1b70*/  LEA R60, R4, UR18, 0x1 ;  /* 0x00000012043c7c11 */ /* 0x000fc4000f8e08ff */
[----:B------:R-:W-:Y:S01]  /*1b80*/  F2FP.BF16.F32.PACK_AB R32, R33, R32 ;  /* 0x000000202120723e */ /* 0x000fe200000010ff */
[----:B------:R-:W-:Y:S01]  /*1b90*/  STS [R49+0x880], R90 ;  /* 0x0008805a31007388 */ /* 0x000fe20000000800 */
[----:B------:R-:W-:Y:S02]  /*1ba0*/  F2FP.BF16.F32.PACK_AB R34, R35, R34 ;  /* 0x000000222322723e */ /* 0x000fe400000010ff */
[----:B------:R-:W-:Y:S01]  /*1bb0*/  F2FP.BF16.F32.PACK_AB R2, R25, R24 ;  /* 0x000000181902723e */ /* 0x000fe200000010ff */
[----:B------:R-:W-:Y:S01]  /*1bc0*/  STS [R49+0x10], R92 ;  /* 0x0000105c31007388 */ /* 0x000fe20000000800 */
[----:B------:R-:W-:Y:S02]  /*1bd0*/  F2FP.BF16.F32.PACK_AB R16, R27, R26 ;  /* 0x0000001a1b10723e */ /* 0x000fe400000010ff */
[----:B------:R-:W-:Y:S01]  /*1be0*/  F2FP.BF16.F32.PACK_AB R17, R29, R28 ;  /* 0x0000001c1d11723e */ /* 0x000fe200000010ff */
[----:B------:R-:W-:Y:S01]  /*1bf0*/  STS [R49+0x890], R94 ;  /* 0x0008905e31007388 */ /* 0x000fe20000000800 */
[----:B------:R-:W-:-:S02]  /*1c00*/  F2FP.BF16.F32.PACK_AB R18, R31, R30 ;  /* 0x0000001e1f12723e */ /* 0x000fc400000010ff */
[----:B------:R-:W-:Y:S01]  /*1c10*/  F2FP.BF16.F32.PACK_AB R19, R37, R36 ;  /* 0x000000242513723e */ /* 0x000fe200000010ff */
[----:B------:R-:W-:Y:S01]  /*1c20*/  STS [R49+0x20], R96 ;  /* 0x0000206031007388 */ /* 0x000fe20000000800 */
[----:B------:R-:W-:Y:S02]  /*1c30*/  F2FP.BF16.F32.PACK_AB R33, R39, R38 ;  /* 0x000000262721723e */ /* 0x000fe400000010ff */
[----:B------:R-:W-:Y:S01]  /*1c40*/  F2FP.BF16.F32.PACK_AB R35, R41, R40 ;  /* 0x000000282923723e */ /* 0x000fe200000010ff */
[----:B------:R-:W-:Y:S01]  /*1c50*/  STS [R49+0x8a0], R98 ;  /* 0x0008a06231007388 */ /* 0x000fe20000000800 */
[----:B------:R-:W-:Y:S02]  /*1c60*/  F2FP.BF16.F32.PACK_AB R89, R43, R42 ;  /* 0x0000002a2b59723e */ /* 0x000fe400000010ff */
[-C--:B------:R-:W-:Y:S01]  /*1c70*/  ISETP.LT.AND P6, PT, R5, R0.reuse, !P0 ;  /* 0x000000000500720c */ /* 0x080fe200047c1270 */
[----:B------:R-:W-:Y:S01]  /*1c80*/  STS [R49+0x30], R100 ;  /* 0x0000306431007388 */ /* 0x000fe20000000800 */
[----:B------:R-:W-:-:S02]  /*1c90*/  ISETP.LT.AND P5, PT, R7, R0, !P0 ;  /* 0x000000000700720c */ /* 0x000fc400047a1270 */
[----:B------:R-:W-:Y:S01]  /*1ca0*/  ISETP.LT.AND P4, PT, R9, R0, !P0 ;  /* 0x000000000900720c */ /* 0x000fe20004781270 */
[----:B------:R-:W-:Y:S01]  /*1cb0*/  STS [R49+0x8b0], R102 ;  /* 0x0008b06631007388 */ /* 0x000fe20000000800 */
[----:B------:R-:W-:Y:S02]  /*1cc0*/  F2FP.BF16.F32.PACK_AB R44, R45, R44 ;  /* 0x0000002c2d2c723e */ /* 0x000fe400000010ff */
[----:B------:R-:W-:Y:S01]  /*1cd0*/  F2FP.BF16.F32.PACK_AB R50, R51, R50 ;  /* 0x000000323332723e */ /* 0x000fe200000010ff */
[----:B------:R-:W-:Y:S01]  /*1ce0*/  STS [R49+0x40], R104 ;  /* 0x0000406831007388 */ /* 0x000fe20000000800 */
[----:B------:R-:W-:Y:S02]  /*1cf0*/  F2FP.BF16.F32.PACK_AB R154, R53, R52 ;  /* 0x00000034359a723e */ /* 0x000fe400000010ff */
[----:B------:R-:W-:Y:S01]  /*1d00*/  F2FP.BF16.F32.PACK_AB R54, R55, R54 ;  /* 0x000000363736723e */ /* 0x000fe200000010ff */
[----:B------:R-:W-:Y:S01]  /*1d10*/  STS [R49+0x8c0], R106 ;  /* 0x0008c06a31007388 */ /* 0x000fe20000000800 */
[----:B------:R-:W-:Y:S01]  /*1d20*/  F2FP.BF16.F32.PACK_AB R56, R57, R56 ;  /* 0x000000383938723e */ /* 0x000fe200000010ff */
[----:B------:R-:W1:Y:S01]  /*1d30*/  LDC.64 R52, c[0x0][0x220] ;  /* 0x00008800ff347b82 */ /* 0x000e620000000a00 */
[----:B------:R-:W-:Y:S01]  /*1d40*/  F2FP.BF16.F32.PACK_AB R58, R59, R58 ;  /* 0x0000003a3b3a723e */ /* 0x000fe200000010ff */
[----:B------:R-:W-:Y:S01]  /*1d50*/  STS [R49+0x50], R108 ;  /* 0x0000506c31007388 */ /* 0x000fe20000000800 */
[----:B------:R-:W-:Y:S01]  /*1d60*/  F2FP.BF16.F32.PACK_AB R62, R63, R62 ;  /* 0x0000003e3f3e723e */ /* 0x000fe200000010ff */
[----:B------:R-:W-:Y:S01]  /*1d70*/  IMAD R63, R3, 0x3000, R46 ;  /* 0x00003000033f7824 */ /* 0x000fe200078e022e */
[----:B------:R-:W-:Y:S01]  /*1d80*/  F2FP.BF16.F32.PACK_AB R64, R65, R64 ;  /* 0x000000404140723e */ /* 0x000fe200000010ff */
[----:B------:R-:W-:Y:S01]  /*1d90*/  STS [R49+0x8d0], R110 ;  /* 0x0008d06e31007388 */ /* 0x000fe20000000800 */
[----:B------:R-:W-:Y:S01]  /*1da0*/  F2FP.BF16.F32.PACK_AB R66, R67, R66 ;  /* 0x000000424342723e */ /* 0x000fe200000010ff */
[----:B------:R-:W-:Y:S01]  /*1db0*/  VIADD R47, R63, 0x18000 ;  /* 0x000180003f2f7836 */ /* 0x000fe20000000000 */
        /* <DEDUP_REMOVED lines=15> */
[----:B-1----:R-:W-:Y:S01]  /*1eb0*/  IMAD.WIDE R46, R47, 0x2, R52 ;  /* 0x000000022f2e7825 */ /* 0x002fe200078e0234 */
[----:B------:R-:W-:Y:S01]  /*1ec0*/  F2FP.BF16.F32.PACK_AB R84, R85, R84 ;  /* 0x000000545554723e */ /* 0x000fe200000010ff */
[----:B------:R-:W-:Y:S01]  /*1ed0*/  STS [R49+0x80], R120 ;  /* 0x0000807831007388 */ /* 0x000fe20000000800 */
[----:B------:R-:W-:Y:S01]  /*1ee0*/  F2FP.BF16.F32.PACK_AB R86, R87, R86 ;  /* 0x000000565756723e */ /* 0x000fe200000010ff */
[----:B------:R-:W-:Y:S01]  /*1ef0*/  VIADD R65, R63, 0x78000 ;  /* 0x000780003f417836 */ /* 0x000fe20000000000 */
[C---:B------:R-:W-:Y:S01]  /*1f00*/  ISETP.LT.AND P3, PT, R3.reuse, R0, !P0 ;  /* 0x000000000300720c */ /* 0x040fe20004761270 */
[----:B------:R-:W-:Y:S01]  /*1f10*/  STS [R49+0x900], R122 ;  /* 0x0009007a31007388 */ /* 0x000fe20000000800 */
[----:B------:R-:W-:-:S03]  /*1f20*/  LOP3.LUT R61, R3, 0x50, RZ, 0xfc, !PT ;  /* 0x00000050033d7812 */ /* 0x000fc600078efcff */
[----:B------:R-:W-:Y:S04]  /*1f30*/  STS [R49+0x90], R124 ;  /* 0x0000907c31007388 */ /* 0x000fe80000000800 */
        /* <DEDUP_REMOVED lines=12> */
[----:B------:R-:W-:Y:S01]  /*2000*/  STS [R49+0x970], R150 ;  /* 0x0009709631007388 */ /* 0x000fe20000000800 */
[----:B------:R-:W-:Y:S06]  /*2010*/  BAR.SYNC.DEFER_BLOCKING 0x0 ;  /* 0x0000000000007b1d */ /* 0x000fec0000010000 */
[----:B------:R-:W1:Y:S04]  /*2020*/  LDS.128 R36, [R60] ;  /* 0x000000003c247984 */ /* 0x000e680000000c00 */
[----:B------:R-:W2:Y:S04]  /*2030*/  LDS.128 R40, [R60+0x880] ;  /* 0x000880003c287984 */ /* 0x000ea80000000c00 */
[----:B------:R-:W3:Y:S04]  /*2040*/  LDS.128 R20, [R60+0x1100] ;  /* 0x001100003c147984 */ /* 0x000ee80000000c00 */
[----:B------:R-:W4:Y:S04]  /*2050*/  LDS.128 R24, [R60+0x1980] ;  /* 0x001980003c187984 */ /* 0x000f280000000c00 */
[----:B------:R-:W5:Y:S04]  /*2060*/  LDS.128 R28, [R60+0x2200] ;  /* 0x002200003c1c7984 */ /* 0x000f680000000c00 */
[----:B------:R-:W1:Y:S04]  /*2070*/  LDS.128 R12, [R60+0x2a80] ;  /* 0x002a80003c0c7984 */ /* 0x000e680000000c00 */
[----:B------:R-:W1:Y:S04]  /*2080*/  LDS.128 R4, [R60+0x3300] ;  /* 0x003300003c047984 */ /* 0x000e680000000c00 */
[----:B------:R-:W1:Y:S01]  /*2090*/  LDS.128 R8, [R60+0x3b80] ;  /* 0x003b80003c087984 */ /* 0x000e620000000c00 */
[----:B------:R-:W-:Y:S06]  /*20a0*/  BAR.SYNC.DEFER_BLOCKING 0x0 ;  /* 0x0000000000007b1d */ /* 0x000fec0000010000 */
[----:B------:R-:W-:Y:S04]  /*20b0*/  STS [R49], R2 ;  /* 0x0000000231007388 */ /* 0x000fe80000000800 */
[----:B------:R-:W-:Y:S04]  /*20c0*/  STS [R49+0x880], R16 ;  /* 0x0008801031007388 */ /* 0x000fe80000000800 */
[----:B------:R2:W-:Y:S04]  /*20d0*/  STS [R49+0x10], R17 ;  /* 0x0000101131007388 */ /* 0x0005e80000000800 */
[----:B------:R-:W-:Y:S04]  /*20e0*/  STS [R49+0x890], R18 ;  /* 0x0008901231007388 */ /* 0x000fe80000000800 */
[----:B------:R-:W-:Y:S01]  /*20f0*/  STS [R49+0x20], R32 ;  /* 0x0000202031007388 */ /* 0x000fe20000000800 */
[----:B--2---:R-:W-:-:S03]  /*2100*/  LOP3.LUT R17, R3, 0x30, RZ, 0xfc, !PT ;  /* 0x0000003003117812 */ /* 0x004fc600078efcff */
        /* <DEDUP_REMOVED lines=9> */
[----:B--2---:R-:W-:-:S03]  /*21a0*/  IMAD.WIDE R44, R63, 0x2, R52 ;  /* 0x000000023f2c7825 */ /* 0x004fc600078e0234 */
[----:B------:R-:W-:Y:S04]  /*21b0*/  STS [R49+0x8e0], R50 ;  /* 0x0008e03231007388 */ /* 0x000fe80000000800 */
[----:B------:R-:W-:Y:S04]  /*21c0*/  STS [R49+0x70], R154 ;  /* 0x0000709a31007388 */ /* 0x000fe80000000800 */
[----:B------:R2:W-:Y:S04]  /*21d0*/  STS [R49+0x8f0], R54 ;  /* 0x0008f03631007388 */ /* 0x0005e80000000800 */
[----:B------:R1:W-:Y:S04]  /*21e0*/  STS [R49+0x80], R56 ;  /* 0x0000803831007388 */ /* 0x0003e80000000800 */
[----:B------:R3:W-:Y:S01]  /*21f0*/  STS [R49+0x900], R58 ;  /* 0x0009003a31007388 */ /* 0x0007e20000000800 */
[----:B--2---:R-:W-:-:S03]  /*2200*/  IMAD.WIDE R54, R55, 0x2, R52 ;  /* 0x0000000237367825 */ /* 0x004fc600078e0234 */
[----:B------:R-:W-:Y:S01]  /*2210*/  STS [R49+0x90], R156 ;  /* 0x0000909c31007388 */ /* 0x000fe20000000800 */
[----:B-1----:R-:W-:-:S03]  /*2220*/  IMAD.WIDE R56, R57, 0x2, R52 ;  /* 0x0000000239387825 */ /* 0x002fc600078e0234 */
[----:B------:R-:W-:Y:S01]  /*2230*/  STS [R49+0x910], R62 ;  /* 0x0009103e31007388 */ /* 0x000fe20000000800 */
[----:B---3--:R-:W-:-:S03]  /*2240*/  IMAD.WIDE R58, R59, 0x2, R52 ;  /* 0x000000023b3a7825 */ /* 0x008fc600078e0234 */
        /* <DEDUP_REMOVED lines=11> */
[----:B------:R1:W-:Y:S01]  /*2300*/  STS [R49+0x970], R86 ;  /* 0x0009705631007388 */ /* 0x0003e20000000800 */
[----:B------:R-:W-:Y:S01]  /*2310*/  BAR.SYNC.DEFER_BLOCKING 0x0 ;  /* 0x0000000000007b1d */ /* 0x000fe20000010000 */
[----:B-1----:R-:W-:-:S05]  /*2320*/  LOP3.LUT R49, R3, 0x40, RZ, 0xfc, !PT ;  /* 0x0000004003317812 */ /* 0x002fca00078efcff */
[----:B------:R1:W-:Y:S01]  /*2330*/  @P3 STG.E.128 desc[UR22][R44.64], R36 ;  /* 0x000000242c003986 */ /* 0x0003e2000c101d16 */
[----:B------:R-:W-:-:S03]  /*2340*/  ISETP.LT.AND P3, PT, R17, R0, !P0 ;  /* 0x000000001100720c */ /* 0x000fc60004761270 */
[----:B------:R-:W-:Y:S01]  /*2350*/  @P2 STG.E.128 desc[UR22][R46.64], R40 ;  /* 0x000000282e002986 */ /* 0x000fe2000c101d16 */
[----:B------:R-:W-:-:S03]  /*2360*/  ISETP.LT.AND P2, PT, R19, R0, !P0 ;  /* 0x000000001300720c */ /* 0x000fc60004741270 */
[----:B------:R-:W2:Y:S04]  /*2370*/  LDS.128 R16, [R60] ;  /* 0x000000003c107984 */ /* 0x000ea80000000c00 */
[----:B------:R3:W-:Y:S01]  /*2380*/  @P1 STG.E.128 desc[UR22][R54.64], R20 ;  /* 0x0000001436001986 */ /* 0x0007e2000c101d16 */
[----:B------:R-:W-:-:S03]  /*2390*/  ISETP.LT.AND P1, PT, R49, R0, !P0 ;  /* 0x000000003100720c */ /* 0x000fc60004721270 */
[----:B----4-:R4:W-:Y:S01]  /*23a0*/  @P6 STG.E.128 desc[UR22][R56.64], R24 ;  /* 0x0000001838006986 */ /* 0x0109e2000c101d16 */
[----:B-1----:R-:W-:-:S03]  /*23b0*/  LOP3.LUT R37, R3, 0x48, RZ, 0xfc, !PT ;  /* 0x0000004803257812 */ /* 0x002fc600078efcff */
[----:B------:R-:W1:Y:S01]  /*23c0*/  LDS.128 R32, [R60+0x880] ;  /* 0x000880003c207984 */ /* 0x000e620000000c00 */
[----:B------:R-:W-:-:S03]  /*23d0*/  ISETP.LT.AND P6, PT, R37, R0, !P0 ;  /* 0x000000002500720c */ /* 0x000fc600047c1270 */
[----:B------:R-:W1:Y:S04]  /*23e0*/  LDS.128 R36, [R60+0x1100] ;  /* 0x001100003c247984 */ /* 0x000e680000000c00 */
[----:B------:R-:W1:Y:S01]  /*23f0*/  LDS.128 R40, [R60+0x1980] ;  /* 0x001980003c287984 */ /* 0x000e620000000c00 */
[----:B---3--:R-:W-:-:S03]  /*2400*/  VIADD R55, R63, 0x90000 ;  /* 0x000900003f377836 */ /* 0x008fc60000000000 */
[----:B------:R-:W1:Y:S01]  /*2410*/  LDS.128 R44, [R60+0x2200] ;  /* 0x002200003c2c7984 */ /* 0x000e620000000c00 */
[----:B----4-:R-:W-:-:S03]  /*2420*/  IMAD.WIDE R24, R65, 0x2, R52 ;  /* 0x0000000241187825 */ /* 0x010fc600078e0234 */
[----:B------:R-:W4:Y:S01]  /*2430*/  LDS.128 R48, [R60+0x2a80] ;  /* 0x002a80003c307984 */ /* 0x000f220000000c00 */
[----:B------:R-:W-:Y:S01]  /*2440*/  IMAD.WIDE R26, R55, 0x2, R52 ;  /* 0x00000002371a7825 */ /* 0x000fe200078e0234 */
[----:B------:R-:W-:Y:S02]  /*2450*/  LOP3.LUT R55, R3, 0x60, RZ, 0xfc, !PT ;  /* 0x0000006003377812 */ /* 0x000fe400078efcff */
[----:B------:R-:W1:Y:S01]  /*2460*/  LDS.128 R20, [R60+0x3300] ;  /* 0x003300003c147984 */ /* 0x000e620000000c00 */
[----:B------:R-:W-:-:S03]  /*2470*/  VIADD R57, R63, 0xd8000 ;  /* 0x000d80003f397836 */ /* 0x000fc60000000000 */
[----:B-----5:R3:W-:Y:S01]  /*2480*/  @P5 STG.E.128 desc[UR22][R58.64], R28 ;  /* 0x0000001c3a005986 */ /* 0x0207e2000c101d16 */
[----:B------:R-:W-:-:S03]  /*2490*/  ISETP.LT.AND P5, PT, R61, R0, !P0 ;  /* 0x000000003d00720c */ /* 0x000fc600047a1270 */
[----:B------:R5:W-:Y:S04]  /*24a0*/  @P4 STG.E.128 desc[UR22][R24.64], R12 ;  /* 0x0000000c18004986 */ /* 0x000be8000c101d16 */
[----:B------:R2:W-:Y:S01]  /*24b0*/  @P3 STG.E.128 desc[UR22][R26.64], R4 ;  /* 0x000000041a003986 */ /* 0x0005e2000c101d16 */
[----:B------:R-:W-:Y:S02]  /*24c0*/  ISETP.LT.AND P3, PT, R55, R0, !P0 ;  /* 0x000000003700720c */ /* 0x000fe40004761270 */
[C---:B------:R-:W-:Y:S02]  /*24d0*/  LOP3.LUT R55, R3.reuse, 0x68, RZ, 0xfc, !PT ;  /* 0x0000006803377812 */ /* 0x040fe400078efcff */
[----:B---3--:R-:W-:Y:S01]  /*24e0*/  LOP3.LUT R31, R3, 0x58, RZ, 0xfc, !PT ;  /* 0x00000058031f7812 */ /* 0x008fe200078efcff */
[----:B------:R-:W-:-:S03]  /*24f0*/  VIADD R29, R63, 0xa8000 ;  /* 0x000a80003f1d7836 */ /* 0x000fc60000000000 */
[----:B------:R-:W-:Y:S01]  /*2500*/  ISETP.LT.AND P4, PT, R31, R0, !P0 ;  /* 0x000000001f00720c */ /* 0x000fe20004781270 */
[----:B------:R-:W-:Y:S01]  /*2510*/  VIADD R31, R63, 0xc0000 ;  /* 0x000c00003f1f7836 */ /* 0x000fe20000000000 */
[----:B-----5:R-:W-:Y:S01]  /*2520*/  LOP3.LUT R13, R3, 0x70, RZ, 0xfc, !PT ;  /* 0x00000070030d7812 */ /* 0x020fe200078efcff */
[----:B------:R-:W-:Y:S01]  /*2530*/  IMAD.WIDE R28, R29, 0x2, R52 ;  /* 0x000000021d1c7825 */ /* 0x000fe200078e0234 */
[----:B------:R-:W-:-:S03]  /*2540*/  LOP3.LUT R15, R3, 0x78, RZ, 0xfc, !PT ;  /* 0x00000078030f7812 */ /* 0x000fc600078efcff */
[--C-:B------:R-:W-:Y:S01]  /*2550*/  IMAD.WIDE R30, R31, 0x2, R52.reuse ;  /* 0x000000021f1e7825 */ /* 0x100fe200078e0234 */
[----:B------:R5:W-:Y:S01]  /*2560*/  @P2 STG.E.128 desc[UR22][R28.64], R8 ;  /* 0x000000081c002986 */ /* 0x000be2000c101d16 */
[-C--:B------:R-:W-:Y:S02]  /*2570*/  ISETP.LT.AND P2, PT, R55, R0.reuse, !P0 ;  /* 0x000000003700720c */ /* 0x080fe40004741270 */
[----:B--2---:R-:W-:Y:S01]  /*2580*/  VIADD R5, R63, 0xf0000 ;  /* 0x000f00003f057836 */ /* 0x004fe20000000000 */
[----:B------:R3:W-:Y:S01]  /*2590*/  @P1 STG.E.128 desc[UR22][R30.64], R16 ;  /* 0x000000101e001986 */ /* 0x0007e2000c101d16 */
[-C--:B------:R-:W-:Y:S01]  /*25a0*/  ISETP.LT.AND P1, PT, R13, R0.reuse, !P0 ;  /* 0x000000000d00720c */ /* 0x080fe20004721270 */
[----:B------:R-:W-:Y:S01]  /*25b0*/  VIADD R7, R63, 0x108000 ;  /* 0x001080003f077836 */ /* 0x000fe20000000000 */
[----:B------:R-:W-:Y:S01]  /*25c0*/  ISETP.LT.AND P0, PT, R15, R0, !P0 ;  /* 0x000000000f00720c */ /* 0x000fe20004701270 */
[----:B------:R-:W-:-:S04]  /*25d0*/  IMAD.WIDE R2, R57, 0x2, R52 ;  /* 0x0000000239027825 */ /* 0x000fc800078e0234 */
[----:B------:R-:W-:Y:S01]  /*25e0*/  VIADD R13, R63, 0x150000 ;  /* 0x001500003f0d7836 */ /* 0x000fe20000000000 */
[----:B-1----:R3:W-:Y:S01]  /*25f0*/  @P6 STG.E.128 desc[UR22][R2.64], R32 ;  /* 0x0000002002006986 */ /* 0x0027e2000c101d16 */
[----:B------:R-:W-:-:S04]  /*2600*/  IMAD.WIDE R4, R5, 0x2, R52 ;  /* 0x0000000205047825 */ /* 0x000fc800078e0234 */
[C---:B-----5:R-:W-:Y:S01]  /*2610*/  VIADD R9, R63.reuse, 0x120000 ;  /* 0x001200003f097836 */ /* 0x060fe20000000000 */
[----:B------:R3:W-:Y:S01]  /*2620*/  @P5 STG.E.128 desc[UR22][R4.64], R36 ;  /* 0x0000002404005986 */ /* 0x0007e2000c101d16 */
[----:B------:R-:W-:Y:S02]  /*2630*/  VIADD R11, R63, 0x138000 ;  /* 0x001380003f0b7836 */ /* 0x000fe40000000000 */
[----:B------:R-:W-:-:S04]  /*2640*/  IMAD.WIDE R6, R7, 0x2, R52 ;  /* 0x0000000207067825 */ /* 0x000fc800078e0234 */
[--C-:B------:R-:W-:Y:S01]  /*2650*/  IMAD.WIDE R8, R9, 0x2, R52.reuse ;  /* 0x0000000209087825 */ /* 0x100fe200078e0234 */
[----:B------:R3:W-:Y:S03]  /*2660*/  @P4 STG.E.128 desc[UR22][R6.64], R40 ;  /* 0x0000002806004986 */ /* 0x0007e6000c101d16 */
[--C-:B------:R-:W-:Y:S01]  /*2670*/  IMAD.WIDE R10, R11, 0x2, R52.reuse ;  /* 0x000000020b0a7825 */ /* 0x100fe200078e0234 */
[----:B------:R3:W-:Y:S03]  /*2680*/  @P3 STG.E.128 desc[UR22][R8.64], R44 ;  /* 0x0000002c08003986 */ /* 0x0007e6000c101d16 */
[----:B------:R-:W-:Y:S01]  /*2690*/  IMAD.WIDE R12, R13, 0x2, R52 ;  /* 0x000000020d0c7825 */ /* 0x000fe200078e0234 */
[----:B----4-:R3:W-:Y:S04]  /*26a0*/  @P2 STG.E.128 desc[UR22][R10.64], R48 ;  /* 0x000000300a002986 */ /* 0x0107e8000c101d16 */
[----:B------:R3:W-:Y:S01]  /*26b0*/  @P1 STG.E.128 desc[UR22][R12.64], R20 ;  /* 0x000000140c001986 */ /* 0x0007e2000c101d16 */
[----:B------:R-:W-:Y:S05]  /*26c0*/  @!P0 EXIT ;  /* 0x000000000000894d */ /* 0x000fea0003800000 */
[----:B---3--:R-:W1:Y:S01]  /*26d0*/  LDS.128 R4, [R60+0x3b80] ;  /* 0x003b80003c047984 */ /* 0x008e620000000c00 */
[----:B------:R-:W-:-:S04]  /*26e0*/  VIADD R63, R63, 0x168000 ;  /* 0x001680003f3f7836 */ /* 0x000fc80000000000 */
[----:B------:R-:W-:-:S05]  /*26f0*/  IMAD.WIDE R52, R63, 0x2, R52 ;  /* 0x000000023f347825 */ /* 0x000fca00078e0234 */
[----:B-1----:R-:W-:Y:S01]  /*2700*/  STG.E.128 desc[UR22][R52.64], R4 ;  /* 0x0000000434007986 */ /* 0x002fe2000c101d16 */
[----:B------:R-:W-:Y:S05]  /*2710*/  EXIT ;  /* 0x000000000000794d */ /* 0x000fea0003800000 */
.L_x_1:
[----:B------:R-:W-:-:S00]  /*2720*/  BRA `(.L_x_1) ;  /* 0xfffffffc00fc7947 */ /* 0x000fc0000383ffff */
[----:B------:R-:W-:-:S00]  /*2730*/  NOP ;  /* 0x0000000000007918 */ /* 0x000fc00000000000 */
        /* <DEDUP_REMOVED lines=12> */
.L_x_2:


//--------------------- .nv.shared.triton_mm      --------------------------
	.section	.nv.shared.triton_mm,"aw",@nobits
	.sectionflags	@""
	.align	16
	.zero		1024


//--------------------- .nv.constant0.triton_mm   --------------------------
	.section	.nv.constant0.triton_mm,"a",@progbits
	.sectionflags	@""
	.align	4
.nv.constant0.triton_mm:
	.zero		556
